// auto-generated by cutlass_sweep.gemm — config: {"arch": "sm_90", "cluster_m": 2, "cluster_n": 1, "dtype": "e5m2", "dtype_b": "e5m2", "layout": "nt", "stages": 0, "tile_k": 128, "tile_m": 64, "tile_n": 256}
#include "cutlass/cutlass.h"
#include "cutlass/gemm/collective/collective_builder.hpp"
#include "cutlass/gemm/device/gemm_universal_adapter.h"
#include "cutlass/gemm/kernel/gemm_universal.hpp"
#include "cutlass/epilogue/collective/collective_builder.hpp"

using ElemA = cutlass::float_e5m2_t;
using ElemB = cutlass::float_e5m2_t;
using ElemCD = cutlass::float_e5m2_t;
using Acc  = float;
using TileShape    = cute::Shape<cute::_64, cute::_256, cute::_128>;
using ClusterShape = cute::Shape<cute::_2, cute::_1, cute::_1>;

using CollectiveEpilogue = typename cutlass::epilogue::collective::CollectiveBuilder<
    cutlass::arch::Sm90, cutlass::arch::OpClassTensorOp,
    TileShape, ClusterShape,
    cutlass::epilogue::collective::EpilogueTileAuto,
    Acc, Acc,
    ElemCD, cutlass::layout::RowMajor, 128 / cutlass::sizeof_bits<ElemCD>::value,
    ElemCD, cutlass::layout::RowMajor, 128 / cutlass::sizeof_bits<ElemCD>::value,
    cutlass::epilogue::collective::EpilogueScheduleAuto
  >::CollectiveOp;

using CollectiveMainloop = typename cutlass::gemm::collective::CollectiveBuilder<
    cutlass::arch::Sm90, cutlass::arch::OpClassTensorOp,
    ElemA, cutlass::layout::RowMajor, 128 / cutlass::sizeof_bits<ElemA>::value,
    ElemB, cutlass::layout::ColumnMajor, 128 / cutlass::sizeof_bits<ElemB>::value,
    Acc,
    TileShape, ClusterShape,
    cutlass::gemm::collective::StageCountAutoCarveout<static_cast<int>(sizeof(typename CollectiveEpilogue::SharedStorage))>,
    cutlass::gemm::collective::KernelScheduleAuto
  >::CollectiveOp;

using GemmKernel = cutlass::gemm::kernel::GemmUniversal<
    cute::Shape<int,int,int,int>,
    CollectiveMainloop,
    CollectiveEpilogue
>;
using Gemm = cutlass::gemm::device::GemmUniversalAdapter<GemmKernel>;

// Force the device kernel symbol into the cubin without needing a host main.
auto* _anchor = &cutlass::device_kernel<GemmKernel>;


// ===== COMPILED SASS (sm_90a) =====

	.target	sm_90a

	.elftype	@"ET_EXEC"


//--------------------- .note.nv.tkinfo           --------------------------
	.section	.note.nv.tkinfo,"",@"SHT_NOTE"
	.sectionflags	@"SHF_NOTE_NV_TKINFO"
	.tkinfo
        /*0018*/ 	.word	0x00000002
        /*0030*/ 	.string	""
        /*0030*/ 	.string	"ptxas"
        /*0030*/ 	.string	"Cuda compilation tools, release 13.0, V13.0.88"
        /*0030*/ 	.string	"Build cuda_13.0.r13.0/compiler.36424714_0"
        /*0030*/ 	.string	"-arch sm_90a -m 64 "



//--------------------- .note.nv.cuinfo           --------------------------
	.section	.note.nv.cuinfo,"",@"SHT_NOTE"
	.sectionflags	@"SHF_NOTE_NV_CUINFO"
        /*0018*/ 	.short	0x0002
        /*001a*/ 	.short	0x005a
        /*001c*/ 	.short	0x0082
	.zero		2


//--------------------- .nv.info                  --------------------------
	.section	.nv.info,"",@"SHT_CUDA_INFO"
	.align	4


	//----- nvinfo : EIATTR_REGCOUNT
	.align		4
        /*0000*/ 	.byte	0x04, 0x2f
        /*0002*/ 	.short	(.L_12 - .L_11)
	.align		4
.L_11:
        /*0004*/ 	.word	index@(_ZN7cutlass13device_kernelINS_4gemm6kernel13GemmUniversalIN4cute5tupleIJiiiiEEENS1_10collective13CollectiveMmaINS1_37MainloopSm90TmaGmmaWarpSpecializedFP8ILi5ENS5_IJNS4_1CILi2EEENSA_ILi1EEESC_EEENS1_32KernelTmaWarpSpecializedPingpongEEENS5_IJNSA_ILi64EEENSA_ILi256EEENSA_ILi128EEEEEENS_12float_e5m2_tENS5_IJlSC_lEEESK_SL_NS4_8TiledMMAINS4_8MMA_AtomIJNS4_4SM904GMMA31MMA_64x256x32_F32E5M2E5M2_SS_TNILNSP_7ScaleInE1ELSR_1EEEEEENS4_6LayoutINS5_IJSC_SC_SC_EEENS5_IJNSA_ILi0EEESW_SW_EEEEENS5_IJNS4_10UnderscoreESZ_SZ_EEEEENS4_13SM90_TMA_LOADENS4_14ComposedLayoutINS4_7SwizzleILi3ELi4ELi3EEENS4_18smem_ptr_flag_bitsILi8EEENSU_INS5_IJNSA_ILi8EEESI_EEENS5_IJSI_SC_EEEEEEEvNS4_8identityENS4_23SM90_TMA_LOAD_MULTICASTES1C_vS1D_EENS_8epilogue10collective6detail29Sm90TmaWarpSpecializedAdapterINS1H_15DefaultEpilogueISK_SL_SL_NS1G_6thread17LinearCombinationISK_Li1EffLNS1L_9ScaleType4KindE0ELNS_15FloatRoundStyleE2ESK_EENS1_15EpilogueDefaultEEEEEvvEEEEvNT_6ParamsE)
        /*0008*/ 	.word	0x000000a8


	//----- nvinfo : EIATTR_FRAME_SIZE
	.align		4
.L_12:
        /*000c*/ 	.byte	0x04, 0x11
        /*000e*/ 	.short	(.L_14 - .L_13)
	.align		4
.L_13:
        /*0010*/ 	.word	index@(_ZN7cutlass13device_kernelINS_4gemm6kernel13GemmUniversalIN4cute5tupleIJiiiiEEENS1_10collective13CollectiveMmaINS1_37MainloopSm90TmaGmmaWarpSpecializedFP8ILi5ENS5_IJNS4_1CILi2EEENSA_ILi1EEESC_EEENS1_32KernelTmaWarpSpecializedPingpongEEENS5_IJNSA_ILi64EEENSA_ILi256EEENSA_ILi128EEEEEENS_12float_e5m2_tENS5_IJlSC_lEEESK_SL_NS4_8TiledMMAINS4_8MMA_AtomIJNS4_4SM904GMMA31MMA_64x256x32_F32E5M2E5M2_SS_TNILNSP_7ScaleInE1ELSR_1EEEEEENS4_6LayoutINS5_IJSC_SC_SC_EEENS5_IJNSA_ILi0EEESW_SW_EEEEENS5_IJNS4_10UnderscoreESZ_SZ_EEEEENS4_13SM90_TMA_LOADENS4_14ComposedLayoutINS4_7SwizzleILi3ELi4ELi3EEENS4_18smem_ptr_flag_bitsILi8EEENSU_INS5_IJNSA_ILi8EEESI_EEENS5_IJSI_SC_EEEEEEEvNS4_8identityENS4_23SM90_TMA_LOAD_MULTICASTES1C_vS1D_EENS_8epilogue10collective6detail29Sm90TmaWarpSpecializedAdapterINS1H_15DefaultEpilogueISK_SL_SL_NS1G_6thread17LinearCombinationISK_Li1EffLNS1L_9ScaleType4KindE0ELNS_15FloatRoundStyleE2ESK_EENS1_15EpilogueDefaultEEEEEvvEEEEvNT_6ParamsE)
        /*0014*/ 	.word	0x00000110


	//----- nvinfo : EIATTR_MIN_STACK_SIZE
	.align		4
.L_14:
        /*0018*/ 	.byte	0x04, 0x12
        /*001a*/ 	.short	(.L_16 - .L_15)
	.align		4
.L_15:
        /*001c*/ 	.word	index@(_ZN7cutlass13device_kernelINS_4gemm6kernel13GemmUniversalIN4cute5tupleIJiiiiEEENS1_10collective13CollectiveMmaINS1_37MainloopSm90TmaGmmaWarpSpecializedFP8ILi5ENS5_IJNS4_1CILi2EEENSA_ILi1EEESC_EEENS1_32KernelTmaWarpSpecializedPingpongEEENS5_IJNSA_ILi64EEENSA_ILi256EEENSA_ILi128EEEEEENS_12float_e5m2_tENS5_IJlSC_lEEESK_SL_NS4_8TiledMMAINS4_8MMA_AtomIJNS4_4SM904GMMA31MMA_64x256x32_F32E5M2E5M2_SS_TNILNSP_7ScaleInE1ELSR_1EEEEEENS4_6LayoutINS5_IJSC_SC_SC_EEENS5_IJNSA_ILi0EEESW_SW_EEEEENS5_IJNS4_10UnderscoreESZ_SZ_EEEEENS4_13SM90_TMA_LOADENS4_14ComposedLayoutINS4_7SwizzleILi3ELi4ELi3EEENS4_18smem_ptr_flag_bitsILi8EEENSU_INS5_IJNSA_ILi8EEESI_EEENS5_IJSI_SC_EEEEEEEvNS4_8identityENS4_23SM90_TMA_LOAD_MULTICASTES1C_vS1D_EENS_8epilogue10collective6detail29Sm90TmaWarpSpecializedAdapterINS1H_15DefaultEpilogueISK_SL_SL_NS1G_6thread17LinearCombinationISK_Li1EffLNS1L_9ScaleType4KindE0ELNS_15FloatRoundStyleE2ESK_EENS1_15EpilogueDefaultEEEEEvvEEEEvNT_6ParamsE)
        /*0020*/ 	.word	0x00000110
.L_16:


//--------------------- .nv.compat                --------------------------
	.section	.nv.compat,"",@"SHT_CUDA_COMPAT_INFO"
	.align	4
        /*0000*/ 	.byte	0x02, 0x09, 0x01, 0x00, 0x02, 0x02, 0x04, 0x00, 0x02, 0x05, 0x05, 0x00, 0x03, 0x07, 0x01, 0x01
        /*0010*/ 	.byte	0x02, 0x03, 0x01, 0x00, 0x02, 0x06, 0x01, 0x00, 0x04, 0x0b, 0x08, 0x00, 0x00, 0x00, 0x00, 0x00
        /*0020*/ 	.byte	0x00, 0x00, 0x00, 0x00


//--------------------- .nv.info._ZN7cutlass13device_kernelINS_4gemm6kernel13GemmUniversalIN4cute5tupleIJiiiiEEENS1_10collective13CollectiveMmaINS1_37MainloopSm90TmaGmmaWarpSpecializedFP8ILi5ENS5_IJNS4_1CILi2EEENSA_ILi1EEESC_EEENS1_32KernelTmaWarpSpecializedPingpongEEENS5_IJNSA_ILi64EEENSA_ILi256EEENSA_ILi128EEEEEENS_12float_e5m2_tENS5_IJlSC_lEEESK_SL_NS4_8TiledMMAINS4_8MMA_AtomIJNS4_4SM904GMMA31MMA_64x256x32_F32E5M2E5M2_SS_TNILNSP_7ScaleInE1ELSR_1EEEEEENS4_6LayoutINS5_IJSC_SC_SC_EEENS5_IJNSA_ILi0EEESW_SW_EEEEENS5_IJNS4_10UnderscoreESZ_SZ_EEEEENS4_13SM90_TMA_LOADENS4_14ComposedLayoutINS4_7SwizzleILi3ELi4ELi3EEENS4_18smem_ptr_flag_bitsILi8EEENSU_INS5_IJNSA_ILi8EEESI_EEENS5_IJSI_SC_EEEEEEEvNS4_8identityENS4_23SM90_TMA_LOAD_MULTICASTES1C_vS1D_EENS_8epilogue10collective6detail29Sm90TmaWarpSpecializedAdapterINS1H_15DefaultEpilogueISK_SL_SL_NS1G_6thread17LinearCombinationISK_Li1EffLNS1L_9ScaleType4KindE0ELNS_15FloatRoundStyleE2ESK_EENS1_15EpilogueDefaultEEEEEvvEEEEvNT_6ParamsE --------------------------
	.section	.nv.info._ZN7cutlass13device_kernelINS_4gemm6kernel13GemmUniversalIN4cute5tupleIJiiiiEEENS1_10collective13CollectiveMmaINS1_37MainloopSm90TmaGmmaWarpSpecializedFP8ILi5ENS5_IJNS4_1CILi2EEENSA_ILi1EEESC_EEENS1_32KernelTmaWarpSpecializedPingpongEEENS5_IJNSA_ILi64EEENSA_ILi256EEENSA_ILi128EEEEEENS_12float_e5m2_tENS5_IJlSC_lEEESK_SL_NS4_8TiledMMAINS4_8MMA_AtomIJNS4_4SM904GMMA31MMA_64x256x32_F32E5M2E5M2_SS_TNILNSP_7ScaleInE1ELSR_1EEEEEENS4_6LayoutINS5_IJSC_SC_SC_EEENS5_IJNSA_ILi0EEESW_SW_EEEEENS5_IJNS4_10UnderscoreESZ_SZ_EEEEENS4_13SM90_TMA_LOADENS4_14ComposedLayoutINS4_7SwizzleILi3ELi4ELi3EEENS4_18smem_ptr_flag_bitsILi8EEENSU_INS5_IJNSA_ILi8EEESI_EEENS5_IJSI_SC_EEEEEEEvNS4_8identityENS4_23SM90_TMA_LOAD_MULTICASTES1C_vS1D_EENS_8epilogue10collective6detail29Sm90TmaWarpSpecializedAdapterINS1H_15DefaultEpilogueISK_SL_SL_NS1G_6thread17LinearCombinationISK_Li1EffLNS1L_9ScaleType4KindE0ELNS_15FloatRoundStyleE2ESK_EENS1_15EpilogueDefaultEEEEEvvEEEEvNT_6ParamsE,"",@"SHT_CUDA_INFO"
	.sectionflags	@""
	.align	4


	//----- nvinfo : EIATTR_CUDA_API_VERSION
	.align		4
        /*0000*/ 	.byte	0x04, 0x37
        /*0002*/ 	.short	(.L_18 - .L_17)
.L_17:
        /*0004*/ 	.word	0x00000082


	//----- nvinfo : EIATTR_KPARAM_INFO
	.align		4
.L_18:
        /*0008*/ 	.byte	0x04, 0x17
        /*000a*/ 	.short	(.L_20 - .L_19)
.L_19:
        /*000c*/ 	.word	0x00000000
        /*0010*/ 	.short	0x0000
        /*0012*/ 	.short	0x0070
        /*0014*/ 	.byte	0x00, 0xf0, 0x01, 0x10


	//----- nvinfo : EIATTR_SPARSE_MMA_MASK
	.align		4
.L_20:
        /*0018*/ 	.byte	0x03, 0x50
        /*001a*/ 	.short	0x0000


	//----- nvinfo : EIATTR_MAXREG_COUNT
	.align		4
        /*001c*/ 	.byte	0x03, 0x1b
        /*001e*/ 	.short	0x00a8


	//----- nvinfo : EIATTR_NUM_BARRIERS
	.align		4
        /*0020*/ 	.byte	0x02, 0x4c
        /*0022*/ 	.byte	0x01
	.zero		1


	//----- nvinfo : EIATTR_ANNOTATIONS
	.align		4
        /*0024*/ 	.byte	0x04, 0x55
        /*0026*/ 	.short	(.L_22 - .L_21)


	//   ....[0]....
.L_21:
        /*0028*/ 	.word	0x00000001
        /*002c*/ 	.byte	0x30, 0x07, 0x00, 0x00, 0x01, 0x00, 0x00, 0x00, 0x30, 0x09, 0x00, 0x00, 0x01, 0x00, 0x00, 0x00
        /* <DEDUP_REMOVED lines=210> */
        /*0d5c*/ 	.byte	0x20, 0x05, 0x01, 0x00


	//----- nvinfo : EIATTR_MERCURY_ISA_VERSION
	.align		4
.L_22:
        /*0d60*/ 	.byte	0x03, 0x5f
        /*0d62*/ 	.short	0x0101


	//----- nvinfo : EIATTR_INT_WARP_WIDE_INSTR_OFFSETS
	.align		4
        /*0d64*/ 	.byte	0x04, 0x31
        /*0d66*/ 	.short	(.L_24 - .L_23)


	//   ....[0]....
.L_23:
        /*0d68*/ 	.word	0x000005b0


	//   ....[1]....
        /*0d6c*/ 	.word	0x00000630


	//   ....[2]....
        /*0d70*/ 	.word	0x00000640


	//   ....[3]....
        /*0d74*/ 	.word	0x00000650


	//   ....[4]....
        /*0d78*/ 	.word	0x000006a0


	//   ....[5]....
        /*0d7c*/ 	.word	0x000006e0


	//   ....[6]....
        /*0d80*/ 	.word	0x00000800


	//   ....[7]....
        /*0d84*/ 	.word	0x00000820


	//   ....[8]....
        /*0d88*/ 	.word	0x00005810


	//----- nvinfo : EIATTR_COOP_GROUP_MASK_REGIDS
	.align		4
.L_24:
        /*0d8c*/ 	.byte	0x04, 0x29
        /*0d8e*/ 	.short	(.L_26 - .L_25)


	//   ....[0]....
.L_25:
        /*0d90*/ 	.word	0xffffffff


	//   ....[1]....
        /*0d94*/ 	.word	0xffffffff


	//   ....[2]....
        /*0d98*/ 	.word	0xffffffff


	//   ....[3]....
        /*0d9c*/ 	.word	0xffffffff


	//   ....[4]....
        /*0da0*/ 	.word	0xffffffff


	//   ....[5]....
        /*0da4*/ 	.word	0xffffffff


	//   ....[6]....
        /*0da8*/ 	.word	0xffffffff


	//----- nvinfo : EIATTR_COOP_GROUP_INSTR_OFFSETS
	.align		4
.L_26:
        /*0dac*/ 	.byte	0x04, 0x28
        /*0dae*/ 	.short	(.L_28 - .L_27)


	//   ....[0]....
.L_27:
        /*0db0*/ 	.word	0x00000070


	//   ....[1]....
        /*0db4*/ 	.word	0x00000090


	//   ....[2]....
        /*0db8*/ 	.word	0x00000190


	//   ....[3]....
        /*0dbc*/ 	.word	0x000003d0


	//   ....[4]....
        /*0dc0*/ 	.word	0x00000410


	//   ....[5]....
        /*0dc4*/ 	.word	0x00000500


	//   ....[6]....
        /*0dc8*/ 	.word	0x000009c0


	//----- nvinfo : EIATTR_REG_RECONFIG
	.align		4
.L_28:
        /*0dcc*/ 	.byte	0x01, 0x54
	.zero		2


	//----- nvinfo : EIATTR_MBARRIER_INSTR_OFFSETS
	.align		4
        /*0dd0*/ 	.byte	0x04, 0x39
        /*0dd2*/ 	.short	(.L_30 - .L_29)


	//   ....[0]....
.L_29:
        /*0dd4*/ 	.word	0x00000310
        /*0dd8*/ 	.word	0x000000ff
        /*0ddc*/ 	.word	0x00000000
        /*0de0*/ 	.short	0x0100
        /*0de2*/ 	.byte	0x07
	.zero		1


	//   ....[1]....
        /*0de4*/ 	.word	0x00000320
        /*0de8*/ 	.word	0x000000ff
        /*0dec*/ 	.word	0x00000028
        /*0df0*/ 	.short	0x0100
        /*0df2*/ 	.byte	0x07
	.zero		1


	//   ....[2]....
        /*0df4*/ 	.word	0x00000330
        /*0df8*/ 	.word	0x000000ff
        /*0dfc*/ 	.word	0x00000008
        /*0e00*/ 	.short	0x0100
        /*0e02*/ 	.byte	0x07
	.zero		1


	//   ....[3]....
        /*0e04*/ 	.word	0x00000340
        /*0e08*/ 	.word	0x000000ff
        /*0e0c*/ 	.word	0x00000030
        /*0e10*/ 	.short	0x0100
        /*0e12*/ 	.byte	0x07
	.zero		1


	//   ....[4]....
        /*0e14*/ 	.word	0x00000350
        /*0e18*/ 	.word	0x000000ff
        /*0e1c*/ 	.word	0x00000010
        /*0e20*/ 	.short	0x0100
        /*0e22*/ 	.byte	0x07
	.zero		1


	//   ....[5]....
        /*0e24*/ 	.word	0x00000360
        /*0e28*/ 	.word	0x000000ff
        /*0e2c*/ 	.word	0x00000038
        /*0e30*/ 	.short	0x0100
        /*0e32*/ 	.byte	0x07
	.zero		1


	//   ....[6]....
        /*0e34*/ 	.word	0x00000370
        /*0e38*/ 	.word	0x000000ff
        /*0e3c*/ 	.word	0x00000018
        /*0e40*/ 	.short	0x0100
        /*0e42*/ 	.byte	0x07
	.zero		1


	//   ....[7]....
        /*0e44*/ 	.word	0x00000380
        /*0e48*/ 	.word	0x000000ff
        /*0e4c*/ 	.word	0x00000040
        /*0e50*/ 	.short	0x0100
        /*0e52*/ 	.byte	0x07
	.zero		1


	//   ....[8]....
        /*0e54*/ 	.word	0x00000390
        /*0e58*/ 	.word	0x000000ff
        /*0e5c*/ 	.word	0x00000020
        /*0e60*/ 	.short	0x0100
        /*0e62*/ 	.byte	0x07
	.zero		1


	//   ....[9]....
        /*0e64*/ 	.word	0x000003a0
        /*0e68*/ 	.word	0x000000ff
        /*0e6c*/ 	.word	0x00000048
        /*0e70*/ 	.short	0x0100
        /*0e72*/ 	.byte	0x07
	.zero		1


	//   ....[10]....
        /*0e74*/ 	.word	0x00000860
        /*0e78*/ 	.word	0x000000ff
        /*0e7c*/ 	.word	0x00000080
        /*0e80*/ 	.short	0x0100
        /*0e82*/ 	.byte	0x07
	.zero		1


	//   ....[11]....
        /*0e84*/ 	.word	0x00000900
        /*0e88*/ 	.word	0x000000ff
        /*0e8c*/ 	.word	0x00000088
        /*0e90*/ 	.short	0x0100
        /*0e92*/ 	.byte	0x07
	.zero		1


	//   ....[12]....
        /*0e94*/ 	.word	0x00000940
        /*0e98*/ 	.word	0x000000ff
        /*0e9c*/ 	.word	0x00000060
        /*0ea0*/ 	.short	0x0100
        /*0ea2*/ 	.byte	0x0a
	.zero		1


	//   ....[13]....
        /*0ea4*/ 	.word	0x00000950
        /*0ea8*/ 	.word	0x000000ff
        /*0eac*/ 	.word	0x00000068
        /*0eb0*/ 	.short	0x0100
        /*0eb2*/ 	.byte	0x0a
	.zero		1


	//   ....[14]....
        /*0eb4*/ 	.word	0x00000960
        /*0eb8*/ 	.word	0x000000ff
        /*0ebc*/ 	.word	0x00000070
        /*0ec0*/ 	.short	0x0100
        /*0ec2*/ 	.byte	0x0a
	.zero		1


	//   ....[15]....
        /*0ec4*/ 	.word	0x00000970
        /*0ec8*/ 	.word	0x000000ff
        /*0ecc*/ 	.word	0x00000078
        /*0ed0*/ 	.short	0x0100
        /*0ed2*/ 	.byte	0x0a
	.zero		1


	//   ....[16]....
        /*0ed4*/ 	.word	0x00001840
        /*0ed8*/ 	.word	0x000000ff
        /*0edc*/ 	.word	0xfffffff8
        /*0ee0*/ 	.short	0x010a
        /*0ee2*/ 	.byte	0x12
	.zero		1


	//   ....[17]....
        /*0ee4*/ 	.word	0x00002210
        /*0ee8*/ 	.word	0x000000ff
        /*0eec*/ 	.word	0x00000000
        /*0ef0*/ 	.short	0x010a
        /*0ef2*/ 	.byte	0x06
	.zero		1


	//   ....[18]....
        /*0ef4*/ 	.word	0x00002250
        /*0ef8*/ 	.word	0x000000ff
        /*0efc*/ 	.word	0x00000000
        /*0f00*/ 	.short	0x010a
        /*0f02*/ 	.byte	0x06
	.zero		1


	//   ....[19]....
        /*0f04*/ 	.word	0x000034f0
        /*0f08*/ 	.word	0x000000ff
        /*0f0c*/ 	.word	0x00000000
        /*0f10*/ 	.short	0x010a
        /*0f12*/ 	.byte	0x09
	.zero		1


	//   ....[20]....
        /*0f14*/ 	.word	0x00003530
        /*0f18*/ 	.word	0x000000ff
        /*0f1c*/ 	.word	0x00000000
        /*0f20*/ 	.short	0x010a
        /*0f22*/ 	.byte	0x09
	.zero		1


	//   ....[21]....
        /*0f24*/ 	.word	0x000046a0
        /*0f28*/ 	.word	0x000000e5
        /*0f2c*/ 	.word	0x00000000
        /*0f30*/ 	.short	0x0101
        /*0f32*/ 	.byte	0x3f
	.zero		1


	//   ....[22]....
        /*0f34*/ 	.word	0x00005720
        /*0f38*/ 	.word	0x000000e5
        /*0f3c*/ 	.word	0x00000000
        /*0f40*/ 	.short	0x0101
        /*0f42*/ 	.byte	0x1c
	.zero		1


	//   ....[23]....
        /*0f44*/ 	.word	0x000058d0
        /*0f48*/ 	.word	0x00000018
        /*0f4c*/ 	.word	0x00000000
        /*0f50*/ 	.short	0x0101
        /*0f52*/ 	.byte	0x3f
	.zero		1


	//   ....[24]....
        /*0f54*/ 	.word	0x00005990
        /*0f58*/ 	.word	0x000000ff
        /*0f5c*/ 	.word	0x00000008
        /*0f60*/ 	.short	0x010a
        /*0f62*/ 	.byte	0x12
	.zero		1


	//   ....[25]....
        /*0f64*/ 	.word	0x0000eb60
        /*0f68*/ 	.word	0x00000003
        /*0f6c*/ 	.word	0x00000000
        /*0f70*/ 	.short	0x0101
        /*0f72*/ 	.byte	0x1c
	.zero		1


	//   ....[26]....
        /*0f74*/ 	.word	0x0000f5b0
        /*0f78*/ 	.word	0x0000000d
        /*0f7c*/ 	.word	0x00000028
        /*0f80*/ 	.short	0x010a
        /*0f82*/ 	.byte	0x3f
	.zero		1


	//   ....[27]....
        /*0f84*/ 	.word	0x0000f980
        /*0f88*/ 	.word	0x00000004
        /*0f8c*/ 	.word	0x00000088
        /*0f90*/ 	.short	0x0101
        /*0f92*/ 	.byte	0x3f
	.zero		1


	//   ....[28]....
        /*0f94*/ 	.word	0x00010180
        /*0f98*/ 	.word	0x00000007
        /*0f9c*/ 	.word	0x00000000
        /*0fa0*/ 	.short	0x010a
        /*0fa2*/ 	.byte	0x3f
	.zero		1


	//   ....[29]....
        /*0fa4*/ 	.word	0x00010200
        /*0fa8*/ 	.word	0x00000009
        /*0fac*/ 	.word	0x00000000
        /*0fb0*/ 	.short	0x010a
        /*0fb2*/ 	.byte	0x3f
	.zero		1


	//   ....[30]....
        /*0fb4*/ 	.word	0x00010290
        /*0fb8*/ 	.word	0x00000006
        /*0fbc*/ 	.word	0x00000000
        /*0fc0*/ 	.short	0x010a
        /*0fc2*/ 	.byte	0x3f
	.zero		1


	//   ....[31]....
        /*0fc4*/ 	.word	0x00010320
        /*0fc8*/ 	.word	0x00000009
        /*0fcc*/ 	.word	0x00000000
        /*0fd0*/ 	.short	0x010a
        /*0fd2*/ 	.byte	0x3f
	.zero		1


	//   ....[32]....
        /*0fd4*/ 	.word	0x000103b0
        /*0fd8*/ 	.word	0x00000003
        /*0fdc*/ 	.word	0x00000000
        /*0fe0*/ 	.short	0x010a
        /*0fe2*/ 	.byte	0x3f
	.zero		1


	//   ....[33]....
        /*0fe4*/ 	.word	0x00010420
        /*0fe8*/ 	.word	0x00000003
        /*0fec*/ 	.word	0xfffffff8
        /*0ff0*/ 	.short	0x010a
        /*0ff2*/ 	.byte	0x3f
	.zero		1


	//   ....[34]....
        /*0ff4*/ 	.word	0x00010480
        /*0ff8*/ 	.word	0x00000003
        /*0ffc*/ 	.word	0x00000000
        /*1000*/ 	.short	0x010a
        /*1002*/ 	.byte	0x3f
	.zero		1


	//   ....[35]....
        /*1004*/ 	.word	0x000104f0
        /*1008*/ 	.word	0x00000000
        /*100c*/ 	.word	0x00000000
        /*1010*/ 	.short	0x010a
        /*1012*/ 	.byte	0x3f
	.zero		1


	//   ....[36]....
        /*1014*/ 	.word	0x00010560
        /*1018*/ 	.word	0x00000019
        /*101c*/ 	.word	0x00000008
        /*1020*/ 	.short	0x010a
        /*1022*/ 	.byte	0x3f
	.zero		1


	//   ....[37]....
        /*1024*/ 	.word	0x00010630
        /*1028*/ 	.word	0x0000000d
        /*102c*/ 	.word	0x00000028
        /*1030*/ 	.short	0x010a
        /*1032*/ 	.byte	0x3f
	.zero		1


	//   ....[38]....
        /*1034*/ 	.word	0x00010710
        /*1038*/ 	.word	0x00000007
        /*103c*/ 	.word	0x00000000
        /*1040*/ 	.short	0x010a
        /*1042*/ 	.byte	0x3f
	.zero		1


	//   ....[39]....
        /*1044*/ 	.word	0x00010760
        /*1048*/ 	.word	0x00000009
        /*104c*/ 	.word	0x00000000
        /*1050*/ 	.short	0x010a
        /*1052*/ 	.byte	0x3f
	.zero		1


	//   ....[40]....
        /*1054*/ 	.word	0x000107b0
        /*1058*/ 	.word	0x00000006
        /*105c*/ 	.word	0x00000000
        /*1060*/ 	.short	0x010a
        /*1062*/ 	.byte	0x3f
	.zero		1


	//   ....[41]....
        /*1064*/ 	.word	0x00010800
        /*1068*/ 	.word	0x00000009
        /*106c*/ 	.word	0x00000000
        /*1070*/ 	.short	0x010a
        /*1072*/ 	.byte	0x3f
	.zero		1


	//----- nvinfo : EIATTR_NUM_MBARRIERS
	.align		4
.L_30:
        /*1074*/ 	.byte	0x03, 0x38
        /*1076*/ 	.short	0x0010


	//----- nvinfo : EIATTR_EXIT_INSTR_OFFSETS
	.align		4
        /*1078*/ 	.byte	0x04, 0x1c
        /*107a*/ 	.short	(.L_32 - .L_31)


	//   ....[0]....
.L_31:
        /*107c*/ 	.word	0x00001550


	//   ....[1]....
        /*1080*/ 	.word	0x000015b0


	//   ....[2]....
        /*1084*/ 	.word	0x0000f270


	//   ....[3]....
        /*1088*/ 	.word	0x0000f2a0


	//   ....[4]....
        /*108c*/ 	.word	0x00010400


	//----- nvinfo : EIATTR_MAX_THREADS
	.align		4
.L_32:
        /*1090*/ 	.byte	0x04, 0x05
        /*1092*/ 	.short	(.L_34 - .L_33)
.L_33:
        /*1094*/ 	.word	0x00000180
        /*1098*/ 	.word	0x00000001
        /*109c*/ 	.word	0x00000001


	//----- nvinfo : EIATTR_CRS_STACK_SIZE
	.align		4
.L_34:
        /*10a0*/ 	.byte	0x04, 0x1e
        /*10a2*/ 	.short	(.L_36 - .L_35)
.L_35:
        /*10a4*/ 	.word	0x00000000


	//----- nvinfo : EIATTR_CBANK_PARAM_SIZE
	.align		4
.L_36:
        /*10a8*/ 	.byte	0x03, 0x19
        /*10aa*/ 	.short	0x0470


	//----- nvinfo : EIATTR_PARAM_CBANK
	.align		4
        /*10ac*/ 	.byte	0x04, 0x0a
        /*10ae*/ 	.short	(.L_38 - .L_37)
	.align		4
.L_37:
        /*10b0*/ 	.word	index@(.nv.constant0._ZN7cutlass13device_kernelINS_4gemm6kernel13GemmUniversalIN4cute5tupleIJiiiiEEENS1_10collective13CollectiveMmaINS1_37MainloopSm90TmaGmmaWarpSpecializedFP8ILi5ENS5_IJNS4_1CILi2EEENSA_ILi1EEESC_EEENS1_32KernelTmaWarpSpecializedPingpongEEENS5_IJNSA_ILi64EEENSA_ILi256EEENSA_ILi128EEEEEENS_12float_e5m2_tENS5_IJlSC_lEEESK_SL_NS4_8TiledMMAINS4_8MMA_AtomIJNS4_4SM904GMMA31MMA_64x256x32_F32E5M2E5M2_SS_TNILNSP_7ScaleInE1ELSR_1EEEEEENS4_6LayoutINS5_IJSC_SC_SC_EEENS5_IJNSA_ILi0EEESW_SW_EEEEENS5_IJNS4_10UnderscoreESZ_SZ_EEEEENS4_13SM90_TMA_LOADENS4_14ComposedLayoutINS4_7SwizzleILi3ELi4ELi3EEENS4_18smem_ptr_flag_bitsILi8EEENSU_INS5_IJNSA_ILi8EEESI_EEENS5_IJSI_SC_EEEEEEEvNS4_8identityENS4_23SM90_TMA_LOAD_MULTICASTES1C_vS1D_EENS_8epilogue10collective6detail29Sm90TmaWarpSpecializedAdapterINS1H_15DefaultEpilogueISK_SL_SL_NS1G_6thread17LinearCombinationISK_Li1EffLNS1L_9ScaleType4KindE0ELNS_15FloatRoundStyleE2ESK_EENS1_15EpilogueDefaultEEEEEvvEEEEvNT_6ParamsE)
        /*10b4*/ 	.short	0x0210
        /*10b6*/ 	.short	0x0470


	//----- nvinfo : EIATTR_SW_WAR
	.align		4
.L_38:
        /*10b8*/ 	.byte	0x04, 0x36
        /*10ba*/ 	.short	(.L_40 - .L_39)
.L_39:
        /*10bc*/ 	.word	0x00000008
.L_40:


//--------------------- .nv.callgraph             --------------------------
	.section	.nv.callgraph,"",@"SHT_CUDA_CALLGRAPH"
	.align	4
	.sectionentsize	8
	.align		4
        /*0000*/ 	.word	0x00000000
	.align		4
        /*0004*/ 	.word	0xffffffff
	.align		4
        /*0008*/ 	.word	0x00000000
	.align		4
        /*000c*/ 	.word	0xfffffffe
	.align		4
        /*0010*/ 	.word	0x00000000
	.align		4
        /*0014*/ 	.word	0xfffffffd
	.align		4
        /*0018*/ 	.word	0x00000000
	.align		4
        /*001c*/ 	.word	0xfffffffc


//--------------------- .nv.constant4             --------------------------
	.section	.nv.constant4,"a",@progbits
	.align	8
	.align		8
.nv.constant4:
        /*0000*/ 	.dword	_ZN40_INTERNAL_c4fe901f_4_k_cu_c80d8421_250534cuda3std3__45__cpo5beginE
	.align		8
        /*0008*/ 	.dword	_ZN40_INTERNAL_c4fe901f_4_k_cu_c80d8421_250534cuda3std3__45__cpo3endE
	.align		8
        /*0010*/ 	.dword	_ZN40_INTERNAL_c4fe901f_4_k_cu_c80d8421_250534cuda3std3__45__cpo6cbeginE
	.align		8
        /*0018*/ 	.dword	_ZN40_INTERNAL_c4fe901f_4_k_cu_c80d8421_250534cuda3std3__45__cpo4cendE
	.align		8
        /*0020*/ 	.dword	_ZN40_INTERNAL_c4fe901f_4_k_cu_c80d8421_250534cuda3std3__442_GLOBAL__N__c4fe901f_4_k_cu_c80d8421_250536ignoreE
	.align		8
        /*0028*/ 	.dword	_ZN40_INTERNAL_c4fe901f_4_k_cu_c80d8421_250534cuda3std3__419piecewise_constructE
	.align		8
        /*0030*/ 	.dword	_ZN40_INTERNAL_c4fe901f_4_k_cu_c80d8421_250534cuda3std3__48in_placeE
	.align		8
        /*0038*/ 	.dword	_ZN40_INTERNAL_c4fe901f_4_k_cu_c80d8421_250534cuda3std6ranges3__45__cpo4swapE
	.align		8
        /*0040*/ 	.dword	_ZN40_INTERNAL_c4fe901f_4_k_cu_c80d8421_250534cuda3std6ranges3__45__cpo9iter_moveE
	.align		8
        /*0048*/ 	.dword	_ZN40_INTERNAL_c4fe901f_4_k_cu_c80d8421_250534cute7productE
	.align		8
        /*0050*/ 	.dword	_ZN40_INTERNAL_c4fe901f_4_k_cu_c80d8421_250534cute1_E


//--------------------- .text._ZN7cutlass13device_kernelINS_4gemm6kernel13GemmUniversalIN4cute5tupleIJiiiiEEENS1_10collective13CollectiveMmaINS1_37MainloopSm90TmaGmmaWarpSpecializedFP8ILi5ENS5_IJNS4_1CILi2EEENSA_ILi1EEESC_EEENS1_32KernelTmaWarpSpecializedPingpongEEENS5_IJNSA_ILi64EEENSA_ILi256EEENSA_ILi128EEEEEENS_12float_e5m2_tENS5_IJlSC_lEEESK_SL_NS4_8TiledMMAINS4_8MMA_AtomIJNS4_4SM904GMMA31MMA_64x256x32_F32E5M2E5M2_SS_TNILNSP_7ScaleInE1ELSR_1EEEEEENS4_6LayoutINS5_IJSC_SC_SC_EEENS5_IJNSA_ILi0EEESW_SW_EEEEENS5_IJNS4_10UnderscoreESZ_SZ_EEEEENS4_13SM90_TMA_LOADENS4_14ComposedLayoutINS4_7SwizzleILi3ELi4ELi3EEENS4_18smem_ptr_flag_bitsILi8EEENSU_INS5_IJNSA_ILi8EEESI_EEENS5_IJSI_SC_EEEEEEEvNS4_8identityENS4_23SM90_TMA_LOAD_MULTICASTES1C_vS1D_EENS_8epilogue10collective6detail29Sm90TmaWarpSpecializedAdapterINS1H_15DefaultEpilogueISK_SL_SL_NS1G_6thread17LinearCombinationISK_Li1EffLNS1L_9ScaleType4KindE0ELNS_15FloatRoundStyleE2ESK_EENS1_15EpilogueDefaultEEEEEvvEEEEvNT_6ParamsE --------------------------
	.section	.text._ZN7cutlass13device_kernelINS_4gemm6kernel13GemmUniversalIN4cute5tupleIJiiiiEEENS1_10collective13CollectiveMmaINS1_37MainloopSm90TmaGmmaWarpSpecializedFP8ILi5ENS5_IJNS4_1CILi2EEENSA_ILi1EEESC_EEENS1_32KernelTmaWarpSpecializedPingpongEEENS5_IJNSA_ILi64EEENSA_ILi256EEENSA_ILi128EEEEEENS_12float_e5m2_tENS5_IJlSC_lEEESK_SL_NS4_8TiledMMAINS4_8MMA_AtomIJNS4_4SM904GMMA31MMA_64x256x32_F32E5M2E5M2_SS_TNILNSP_7ScaleInE1ELSR_1EEEEEENS4_6LayoutINS5_IJSC_SC_SC_EEENS5_IJNSA_ILi0EEESW_SW_EEEEENS5_IJNS4_10UnderscoreESZ_SZ_EEEEENS4_13SM90_TMA_LOADENS4_14ComposedLayoutINS4_7SwizzleILi3ELi4ELi3EEENS4_18smem_ptr_flag_bitsILi8EEENSU_INS5_IJNSA_ILi8EEESI_EEENS5_IJSI_SC_EEEEEEEvNS4_8identityENS4_23SM90_TMA_LOAD_MULTICASTES1C_vS1D_EENS_8epilogue10collective6detail29Sm90TmaWarpSpecializedAdapterINS1H_15DefaultEpilogueISK_SL_SL_NS1G_6thread17LinearCombinationISK_Li1EffLNS1L_9ScaleType4KindE0ELNS_15FloatRoundStyleE2ESK_EENS1_15EpilogueDefaultEEEEEvvEEEEvNT_6ParamsE,"ax",@progbits
	.align	128
.text._ZN7cutlass13device_kernelINS_4gemm6kernel13GemmUniversalIN4cute5tupleIJiiiiEEENS1_10collective13CollectiveMmaINS1_37MainloopSm90TmaGmmaWarpSpecializedFP8ILi5ENS5_IJNS4_1CILi2EEENSA_ILi1EEESC_EEENS1_32KernelTmaWarpSpecializedPingpongEEENS5_IJNSA_ILi64EEENSA_ILi256EEENSA_ILi128EEEEEENS_12float_e5m2_tENS5_IJlSC_lEEESK_SL_NS4_8TiledMMAINS4_8MMA_AtomIJNS4_4SM904GMMA31MMA_64x256x32_F32E5M2E5M2_SS_TNILNSP_7ScaleInE1ELSR_1EEEEEENS4_6LayoutINS5_IJSC_SC_SC_EEENS5_IJNSA_ILi0EEESW_SW_EEEEENS5_IJNS4_10UnderscoreESZ_SZ_EEEEENS4_13SM90_TMA_LOADENS4_14ComposedLayoutINS4_7SwizzleILi3ELi4ELi3EEENS4_18smem_ptr_flag_bitsILi8EEENSU_INS5_IJNSA_ILi8EEESI_EEENS5_IJSI_SC_EEEEEEEvNS4_8identityENS4_23SM90_TMA_LOAD_MULTICASTES1C_vS1D_EENS_8epilogue10collective6detail29Sm90TmaWarpSpecializedAdapterINS1H_15DefaultEpilogueISK_SL_SL_NS1G_6thread17LinearCombinationISK_Li1EffLNS1L_9ScaleType4KindE0ELNS_15FloatRoundStyleE2ESK_EENS1_15EpilogueDefaultEEEEEvvEEEEvNT_6ParamsE:
        .type           _ZN7cutlass13device_kernelINS_4gemm6kernel13GemmUniversalIN4cute5tupleIJiiiiEEENS1_10collective13CollectiveMmaINS1_37MainloopSm90TmaGmmaWarpSpecializedFP8ILi5ENS5_IJNS4_1CILi2EEENSA_ILi1EEESC_EEENS1_32KernelTmaWarpSpecializedPingpongEEENS5_IJNSA_ILi64EEENSA_ILi256EEENSA_ILi128EEEEEENS_12float_e5m2_tENS5_IJlSC_lEEESK_SL_NS4_8TiledMMAINS4_8MMA_AtomIJNS4_4SM904GMMA31MMA_64x256x32_F32E5M2E5M2_SS_TNILNSP_7ScaleInE1ELSR_1EEEEEENS4_6LayoutINS5_IJSC_SC_SC_EEENS5_IJNSA_ILi0EEESW_SW_EEEEENS5_IJNS4_10UnderscoreESZ_SZ_EEEEENS4_13SM90_TMA_LOADENS4_14ComposedLayoutINS4_7SwizzleILi3ELi4ELi3EEENS4_18smem_ptr_flag_bitsILi8EEENSU_INS5_IJNSA_ILi8EEESI_EEENS5_IJSI_SC_EEEEEEEvNS4_8identityENS4_23SM90_TMA_LOAD_MULTICASTES1C_vS1D_EENS_8epilogue10collective6detail29Sm90TmaWarpSpecializedAdapterINS1H_15DefaultEpilogueISK_SL_SL_NS1G_6thread17LinearCombinationISK_Li1EffLNS1L_9ScaleType4KindE0ELNS_15FloatRoundStyleE2ESK_EENS1_15EpilogueDefaultEEEEEvvEEEEvNT_6ParamsE,@function
        .size           _ZN7cutlass13device_kernelINS_4gemm6kernel13GemmUniversalIN4cute5tupleIJiiiiEEENS1_10collective13CollectiveMmaINS1_37MainloopSm90TmaGmmaWarpSpecializedFP8ILi5ENS5_IJNS4_1CILi2EEENSA_ILi1EEESC_EEENS1_32KernelTmaWarpSpecializedPingpongEEENS5_IJNSA_ILi64EEENSA_ILi256EEENSA_ILi128EEEEEENS_12float_e5m2_tENS5_IJlSC_lEEESK_SL_NS4_8TiledMMAINS4_8MMA_AtomIJNS4_4SM904GMMA31MMA_64x256x32_F32E5M2E5M2_SS_TNILNSP_7ScaleInE1ELSR_1EEEEEENS4_6LayoutINS5_IJSC_SC_SC_EEENS5_IJNSA_ILi0EEESW_SW_EEEEENS5_IJNS4_10UnderscoreESZ_SZ_EEEEENS4_13SM90_TMA_LOADENS4_14ComposedLayoutINS4_7SwizzleILi3ELi4ELi3EEENS4_18smem_ptr_flag_bitsILi8EEENSU_INS5_IJNSA_ILi8EEESI_EEENS5_IJSI_SC_EEEEEEEvNS4_8identityENS4_23SM90_TMA_LOAD_MULTICASTES1C_vS1D_EENS_8epilogue10collective6detail29Sm90TmaWarpSpecializedAdapterINS1H_15DefaultEpilogueISK_SL_SL_NS1G_6thread17LinearCombinationISK_Li1EffLNS1L_9ScaleType4KindE0ELNS_15FloatRoundStyleE2ESK_EENS1_15EpilogueDefaultEEEEEvvEEEEvNT_6ParamsE,(.L_x_338 - _ZN7cutlass13device_kernelINS_4gemm6kernel13GemmUniversalIN4cute5tupleIJiiiiEEENS1_10collective13CollectiveMmaINS1_37MainloopSm90TmaGmmaWarpSpecializedFP8ILi5ENS5_IJNS4_1CILi2EEENSA_ILi1EEESC_EEENS1_32KernelTmaWarpSpecializedPingpongEEENS5_IJNSA_ILi64EEENSA_ILi256EEENSA_ILi128EEEEEENS_12float_e5m2_tENS5_IJlSC_lEEESK_SL_NS4_8TiledMMAINS4_8MMA_AtomIJNS4_4SM904GMMA31MMA_64x256x32_F32E5M2E5M2_SS_TNILNSP_7ScaleInE1ELSR_1EEEEEENS4_6LayoutINS5_IJSC_SC_SC_EEENS5_IJNSA_ILi0EEESW_SW_EEEEENS5_IJNS4_10UnderscoreESZ_SZ_EEEEENS4_13SM90_TMA_LOADENS4_14ComposedLayoutINS4_7SwizzleILi3ELi4ELi3EEENS4_18smem_ptr_flag_bitsILi8EEENSU_INS5_IJNSA_ILi8EEESI_EEENS5_IJSI_SC_EEEEEEEvNS4_8identityENS4_23SM90_TMA_LOAD_MULTICASTES1C_vS1D_EENS_8epilogue10collective6detail29Sm90TmaWarpSpecializedAdapterINS1H_15DefaultEpilogueISK_SL_SL_NS1G_6thread17LinearCombinationISK_Li1EffLNS1L_9ScaleType4KindE0ELNS_15FloatRoundStyleE2ESK_EENS1_15EpilogueDefaultEEEEEvvEEEEvNT_6ParamsE)
        .other          _ZN7cutlass13device_kernelINS_4gemm6kernel13GemmUniversalIN4cute5tupleIJiiiiEEENS1_10collective13CollectiveMmaINS1_37MainloopSm90TmaGmmaWarpSpecializedFP8ILi5ENS5_IJNS4_1CILi2EEENSA_ILi1EEESC_EEENS1_32KernelTmaWarpSpecializedPingpongEEENS5_IJNSA_ILi64EEENSA_ILi256EEENSA_ILi128EEEEEENS_12float_e5m2_tENS5_IJlSC_lEEESK_SL_NS4_8TiledMMAINS4_8MMA_AtomIJNS4_4SM904GMMA31MMA_64x256x32_F32E5M2E5M2_SS_TNILNSP_7ScaleInE1ELSR_1EEEEEENS4_6LayoutINS5_IJSC_SC_SC_EEENS5_IJNSA_ILi0EEESW_SW_EEEEENS5_IJNS4_10UnderscoreESZ_SZ_EEEEENS4_13SM90_TMA_LOADENS4_14ComposedLayoutINS4_7SwizzleILi3ELi4ELi3EEENS4_18smem_ptr_flag_bitsILi8EEENSU_INS5_IJNSA_ILi8EEESI_EEENS5_IJSI_SC_EEEEEEEvNS4_8identityENS4_23SM90_TMA_LOAD_MULTICASTES1C_vS1D_EENS_8epilogue10collective6detail29Sm90TmaWarpSpecializedAdapterINS1H_15DefaultEpilogueISK_SL_SL_NS1G_6thread17LinearCombinationISK_Li1EffLNS1L_9ScaleType4KindE0ELNS_15FloatRoundStyleE2ESK_EENS1_15EpilogueDefaultEEEEEvvEEEEvNT_6ParamsE,@"STO_CUDA_ENTRY STV_DEFAULT"
_ZN7cutlass13device_kernelINS_4gemm6kernel13GemmUniversalIN4cute5tupleIJiiiiEEENS1_10collective13CollectiveMmaINS1_37MainloopSm90TmaGmmaWarpSpecializedFP8ILi5ENS5_IJNS4_1CILi2EEENSA_ILi1EEESC_EEENS1_32KernelTmaWarpSpecializedPingpongEEENS5_IJNSA_ILi64EEENSA_ILi256EEENSA_ILi128EEEEEENS_12float_e5m2_tENS5_IJlSC_lEEESK_SL_NS4_8TiledMMAINS4_8MMA_AtomIJNS4_4SM904GMMA31MMA_64x256x32_F32E5M2E5M2_SS_TNILNSP_7ScaleInE1ELSR_1EEEEEENS4_6LayoutINS5_IJSC_SC_SC_EEENS5_IJNSA_ILi0EEESW_SW_EEEEENS5_IJNS4_10UnderscoreESZ_SZ_EEEEENS4_13SM90_TMA_LOADENS4_14ComposedLayoutINS4_7SwizzleILi3ELi4ELi3EEENS4_18smem_ptr_flag_bitsILi8EEENSU_INS5_IJNSA_ILi8EEESI_EEENS5_IJSI_SC_EEEEEEEvNS4_8identityENS4_23SM90_TMA_LOAD_MULTICASTES1C_vS1D_EENS_8epilogue10collective6detail29Sm90TmaWarpSpecializedAdapterINS1H_15DefaultEpilogueISK_SL_SL_NS1G_6thread17LinearCombinationISK_Li1EffLNS1L_9ScaleType4KindE0ELNS_15FloatRoundStyleE2ESK_EENS1_15EpilogueDefaultEEEEEvvEEEEvNT_6ParamsE:
[----:B------:R-:W0:Y:S02]  /*0000*/  LDC R1, c[0x0][0x28] ;  /* 0x00000a00ff017b82 */ /* 0x000e240000000800 */
[----:B0-----:R-:W-:Y:S01]  /*0010*/  VIADD R1, R1, 0xfffffef0 ;  /* 0xfffffef001017836 */ /* 0x001fe20000000000 */
[----:B------:R-:W0:Y:S01]  /*0020*/  S2R R3, SR_TID.X ;  /* 0x0000000000037919 */ /* 0x000e220000002100 */
[----:B------:R-:W-:Y:S01]  /*0030*/  ELECT P0, URZ, PT ;  /* 0x00000000003f782f */ /* 0x000fe20003800000 */
[----:B------:R-:W-:Y:S01]  /*0040*/  BSSY B0, `(.L_x_0) ;  /* 0x0000014000007945 */ /* 0x000fe20003800000 */
[--C-:B0-----:R-:W-:Y:S02]  /*0050*/  SHF.R.U32.HI R0, RZ, 0x5, R3.reuse ;  /* 0x00000005ff007819 */ /* 0x101fe40000011603 */
[----:B------:R-:W-:-:S03]  /*0060*/  SHF.R.U32.HI R5, RZ, 0x7, R3 ;  /* 0x00000007ff057819 */ /* 0x000fc60000011603 */
[----:B------:R-:W0:Y:S02]  /*0070*/  SHFL.IDX PT, R2, R0, RZ, 0x1f ;  /* 0x00001fff00027589 */ /* 0x000e2400000e0000 */
[----:B0-----:R-:W-:Y:S02]  /*0080*/  R2UR UR6, R2 ;  /* 0x00000000020672ca */ /* 0x001fe400000e0000 */
[----:B------:R0:W1:Y:S11]  /*0090*/  SHFL.IDX PT, R2, R5, RZ, 0x1f ;  /* 0x00001fff05027589 */ /* 0x00007600000e0000 */
[----:B------:R-:W-:-:S02]  /*00a0*/  USHF.R.S32.HI UR4, URZ, 0x1f, UR6 ;  /* 0x0000001f3f047899 */ /* 0x000fc40008011406 */
[----:B------:R-:W-:Y:S02]  /*00b0*/  ISETP.NE.OR P0, PT, RZ, UR6, !P0 ;  /* 0x00000006ff007c0c */ /* 0x000fe4000c705670 */
[----:B------:R-:W-:-:S04]  /*00c0*/  ULEA.HI UR4, UR4, UR6, URZ, 0x2 ;  /* 0x0000000604047291 */ /* 0x000fc8000f8f103f */
[----:B------:R-:W-:-:S04]  /*00d0*/  ULOP3.LUT UR4, UR4, 0xfffffffc, URZ, 0xc0, !UPT ;  /* 0xfffffffc04047892 */ /* 0x000fc8000f8ec03f */
[----:B------:R-:W-:-:S03]  /*00e0*/  UIADD3 UR6, UR6, -UR4, URZ ;  /* 0x8000000406067290 */ /* 0x000fc6000fffe03f */
[----:B01----:R-:W-:Y:S09]  /*00f0*/  @P0 BRA `(.L_x_1) ;  /* 0x0000000000200947 */ /* 0x003ff20003800000 */
[----:B------:R-:W-:Y:S02]  /*0100*/  ULDC.64 UR4, c[0x0][0x198] ;  /* 0x0000660000047ab9 */ /* 0x000fe40000000a00 */
[----:B------:R-:W-:Y:S02]  /*0110*/  UIADD3 UR8, UP0, UR4, 0xf0, URZ ;  /* 0x000000f004087890 */ /* 0x000fe4000ff1e03f */
[----:B------:R-:W-:Y:S02]  /*0120*/  UIADD3 UR4, UP1, UR4, 0x1f0, URZ ;  /* 0x000001f004047890 */ /* 0x000fe4000ff3e03f */
[----:B------:R-:W-:Y:S02]  /*0130*/  UIADD3.X UR9, URZ, UR5, URZ, UP0, !UPT ;  /* 0x000000053f097290 */ /* 0x000fe400087fe43f */
[----:B------:R-:W-:-:S07]  /*0140*/  UIADD3.X UR5, URZ, UR5, URZ, UP1, !UPT ;  /* 0x000000053f057290 */ /* 0x000fce0008ffe43f */
[----:B------:R0:W-:Y:S02]  /*0150*/  UTMACCTL.PF [UR8] ;  /* 0x00000000080079b9 */ /* 0x0001e40008040000 */
[----:B------:R0:W-:Y:S02]  /*0160*/  UTMACCTL.PF [UR4] ;  /* 0x00000000040079b9 */ /* 0x0001e40008040000 */
[----:B0-----:R-:W-:Y:S01]  /*0170*/  NOP ;  /* 0x0000000000007918 */ /* 0x001fe20000000000 */
.L_x_1:
[----:B------:R-:W-:Y:S05]  /*0180*/  BSYNC B0 ;  /* 0x0000000000007941 */ /* 0x000fea0003800000 */
.L_x_0:
[----:B------:R-:W0:Y:S01]  /*0190*/  SHFL.IDX PT, R6, R0, RZ, 0x1f ;  /* 0x00001fff00067589 */ /* 0x000e2200000e0000 */
[----:B------:R-:W-:Y:S01]  /*01a0*/  R2UR UR13, R2 ;  /* 0x00000000020d72ca */ /* 0x000fe200000e0000 */
[----:B------:R-:W-:-:S04]  /*01b0*/  UISETP.NE.AND UP0, UPT, UR6, 0x3, UPT ;  /* 0x000000030600788c */ /* 0x000fc8000bf05270 */
[----:B------:R-:W-:-:S08]  /*01c0*/  UISETP.EQ.OR UP0, UPT, UR6, URZ, !UP0 ;  /* 0x0000003f0600728c */ /* 0x000fd0000c702670 */
[----:B------:R-:W-:Y:S02]  /*01d0*/  UIADD3 UR12, UR13, -0x1, URZ ;  /* 0xffffffff0d0c7890 */ /* 0x000fe4000fffe03f */
[----:B------:R-:W-:Y:S02]  /*01e0*/  UISETP.EQ.AND UP0, UPT, UR13, URZ, UP0 ;  /* 0x0000003f0d00728c */ /* 0x000fe40008702270 */
[----:B------:R-:W-:Y:S02]  /*01f0*/  UISETP.GE.U32.AND UP1, UPT, UR12, 0x2, UPT ;  /* 0x000000020c00788c */ /* 0x000fe4000bf26070 */
[----:B------:R-:W-:Y:S01]  /*0200*/  USEL UR15, URZ, 0x1, !UP0 ;  /* 0x000000013f0f7887 */ /* 0x000fe2000c000000 */
[----:B0-----:R-:W-:-:S03]  /*0210*/  ISETP.NE.AND P0, PT, R6, RZ, PT ;  /* 0x000000ff0600720c */ /* 0x001fc60003f05270 */
[----:B------:R-:W-:-:S10]  /*0220*/  USEL UR15, UR15, 0x2, UP1 ;  /* 0x000000020f0f7887 */ /* 0x000fd40008800000 */
[----:B------:R-:W-:Y:S05]  /*0230*/  @P0 BRA `(.L_x_2) ;  /* 0x0000000000600947 */ /* 0x000fea0003800000 */
[----:B------:R-:W0:Y:S01]  /*0240*/  S2UR UR7, SR_CgaCtaId ;  /* 0x00000000000779c3 */ /* 0x000e220000008800 */
[----:B------:R-:W-:Y:S01]  /*0250*/  UMOV UR4, 0x400 ;  /* 0x0000040000047882 */ /* 0x000fe20000000000 */
[----:B------:R-:W-:Y:S01]  /*0260*/  UMOV UR5, 0x1 ;  /* 0x0000000100057882 */ /* 0x000fe20000000000 */
[----:B------:R-:W-:Y:S01]  /*0270*/  UMOV UR8, 0x2 ;  /* 0x0000000200087882 */ /* 0x000fe20000000000 */
[----:B------:R-:W-:Y:S01]  /*0280*/  ELECT P0, URZ, PT ;  /* 0x00000000003f782f */ /* 0x000fe20003800000 */
[----:B------:R-:W-:-:S04]  /*0290*/  UIADD3 UR8, -UR8, 0x100000, URZ ;  /* 0x0010000008087890 */ /* 0x000fc8000fffe13f */
[----:B------:R-:W-:Y:S02]  /*02a0*/  USHF.L.U32 UR9, UR8, 0xb, URZ ;  /* 0x0000000b08097899 */ /* 0x000fe4000800063f */
[----:B------:R-:W-:Y:S02]  /*02b0*/  USHF.L.U32 UR8, UR8, 0x1, URZ ;  /* 0x0000000108087899 */ /* 0x000fe4000800063f */
[----:B0-----:R-:W-:Y:S02]  /*02c0*/  ULEA UR7, UR7, UR4, 0x18 ;  /* 0x0000000407077291 */ /* 0x001fe4000f8ec03f */
[----:B------:R-:W-:-:S04]  /*02d0*/  UIADD3 UR4, -UR5, 0x100000, URZ ;  /* 0x0010000005047890 */ /* 0x000fc8000fffe13f */
[----:B------:R-:W-:Y:S02]  /*02e0*/  USHF.L.U32 UR5, UR4, 0xb, URZ ;  /* 0x0000000b04057899 */ /* 0x000fe4000800063f */
[----:B------:R-:W-:Y:S01]  /*02f0*/  USHF.L.U32 UR4, UR4, 0x1, URZ ;  /* 0x0000000104047899 */ /* 0x000fe2000800063f */
[----:B------:R-:W0:Y:S11]  /*0300*/  FENCE.VIEW.ASYNC.S ;  /* 0x00000000000073c6 */ /* 0x000e360000000000 */
[----:B0-----:R0:W1:Y:S01]  /*0310*/  SYNCS.EXCH.64 URZ, [UR7], UR4 ;  /* 0x00000004073f75b2 */ /* 0x0010620008000100 */
[----:B------:R0:W2:Y:S01]  /*0320*/  SYNCS.EXCH.64 URZ, [UR7+0x28], UR8 ;  /* 0x00002808073f75b2 */ /* 0x0000a20008000100 */
[----:B------:R0:W3:Y:S01]  /*0330*/  SYNCS.EXCH.64 URZ, [UR7+0x8], UR4 ;  /* 0x00000804073f75b2 */ /* 0x0000e20008000100 */
[----:B------:R0:W4:Y:S01]  /*0340*/  SYNCS.EXCH.64 URZ, [UR7+0x30], UR8 ;  /* 0x00003008073f75b2 */ /* 0x0001220008000100 */
[----:B------:R0:W0:Y:S01]  /*0350*/  SYNCS.EXCH.64 URZ, [UR7+0x10], UR4 ;  /* 0x00001004073f75b2 */ /* 0x0000220008000100 */
[----:B------:R0:W0:Y:S01]  /*0360*/  SYNCS.EXCH.64 URZ, [UR7+0x38], UR8 ;  /* 0x00003808073f75b2 */ /* 0x0000220008000100 */
[----:B------:R0:W0:Y:S01]  /*0370*/  SYNCS.EXCH.64 URZ, [UR7+0x18], UR4 ;  /* 0x00001804073f75b2 */ /* 0x0000220008000100 */
[----:B------:R0:W0:Y:S01]  /*0380*/  SYNCS.EXCH.64 URZ, [UR7+0x40], UR8 ;  /* 0x00004008073f75b2 */ /* 0x0000220008000100 */
[----:B------:R0:W0:Y:S01]  /*0390*/  SYNCS.EXCH.64 URZ, [UR7+0x20], UR4 ;  /* 0x00002004073f75b2 */ /* 0x0000220008000100 */
[----:B------:R0:W0:Y:S01]  /*03a0*/  SYNCS.EXCH.64 URZ, [UR7+0x48], UR8 ;  /* 0x00004808073f75b2 */ /* 0x0000220008000100 */
[----:B------:R-:W-:Y:S01]  /*03b0*/  NOP ;  /* 0x0000000000007918 */ /* 0x000fe20000000000 */
.L_x_2:
[----:B------:R-:W-:Y:S01]  /*03c0*/  SHF.R.S32.HI R2, RZ, 0x1f, R3 ;  /* 0x0000001fff027819 */ /* 0x000fe20000011403 */
[----:B------:R-:W5:Y:S01]  /*03d0*/  SHFL.IDX PT, R7, R0, RZ, 0x1f ;  /* 0x00001fff00077589 */ /* 0x000f6200000e0000 */
[----:B------:R-:W1:Y:S01]  /*03e0*/  S2UR UR14, SR_CTAID.X ;  /* 0x00000000000e79c3 */ /* 0x000e620000002500 */
[----:B------:R-:W-:Y:S02]  /*03f0*/  ELECT P0, URZ, PT ;  /* 0x00000000003f782f */ /* 0x000fe40003800000 */
[----:B------:R-:W-:Y:S01]  /*0400*/  LEA.HI R2, R2, R3, RZ, 0x7 ;  /* 0x0000000302027211 */ /* 0x000fe200078f38ff */
[----:B------:R1:W2:Y:S01]  /*0410*/  SHFL.IDX PT, R10, R0, RZ, 0x1f ;  /* 0x00001fff000a7589 */ /* 0x0002a200000e0000 */
[----:B------:R-:W-:Y:S01]  /*0420*/  SHF.R.S32.HI R9, RZ, 0x1f, R6 ;  /* 0x0000001fff097819 */ /* 0x000fe20000011406 */
[----:B0-----:R-:W-:Y:S01]  /*0430*/  ULDC UR4, c[0x0][0x150] ;  /* 0x0000540000047ab9 */ /* 0x001fe20000000800 */
[----:B------:R-:W-:Y:S02]  /*0440*/  LOP3.LUT R2, R2, 0xffffff80, RZ, 0xc0, !PT ;  /* 0xffffff8002027812 */ /* 0x000fe400078ec0ff */
[----:B------:R-:W-:-:S02]  /*0450*/  ELECT P1, URZ, PT ;  /* 0x00000000003f782f */ /* 0x000fc40003820000 */
[----:B------:R-:W-:Y:S01]  /*0460*/  LEA.HI R9, R9, R6, RZ, 0x2 ;  /* 0x0000000609097211 */ /* 0x000fe200078f10ff */
[----:B------:R-:W0:Y:S01]  /*0470*/  LDC R12, c[0x0][0x144] ;  /* 0x00005100ff0c7b82 */ /* 0x000e220000000800 */
[----:B------:R-:W-:Y:S01]  /*0480*/  UMOV UR9, 0x80 ;  /* 0x0000008000097882 */ /* 0x000fe20000000000 */
[----:B------:R-:W-:Y:S01]  /*0490*/  IMAD.IADD R2, R3, 0x1, -R2 ;  /* 0x0000000103027824 */ /* 0x000fe200078e0a02 */
[----:B------:R-:W-:Y:S01]  /*04a0*/  LOP3.LUT R9, R9, 0x3ffffffc, RZ, 0xc0, !PT ;  /* 0x3ffffffc09097812 */ /* 0x000fe200078ec0ff */
[----:B------:R-:W-:Y:S01]  /*04b0*/  NOP ;  /* 0x0000000000007918 */ /* 0x000fe20000000000 */
[----:B------:R-:W-:Y:S01]  /*04c0*/  NOP ;  /* 0x0000000000007918 */ /* 0x000fe20000000000 */
[----:B------:R-:W-:Y:S02]  /*04d0*/  ISETP.NE.AND P3, PT, RZ, UR13, PT ;  /* 0x0000000dff007c0c */ /* 0x000fe4000bf65270 */
[----:B------:R-:W-:Y:S01]  /*04e0*/  SHF.R.S32.HI R13, RZ, 0x1f, R2 ;  /* 0x0000001fff0d7819 */ /* 0x000fe20000011402 */
[----:B------:R-:W-:-:S02]  /*04f0*/  IMAD.IADD R9, R6, 0x1, -R9 ;  /* 0x0000000106097824 */ /* 0x000fc400078e0a09 */
[----:B------:R-:W3:Y:S01]  /*0500*/  SHFL.IDX PT, R6, R5, RZ, 0x1f ;  /* 0x00001fff05067589 */ /* 0x000ee200000e0000 */
[----:B------:R-:W-:Y:S02]  /*0510*/  LEA.HI R4, R13, R2, RZ, 0x3 ;  /* 0x000000020d047211 */ /* 0x000fe400078f18ff */
[----:B-----5:R-:W-:Y:S02]  /*0520*/  ISETP.NE.OR P0, PT, R7, RZ, !P0 ;  /* 0x000000ff0700720c */ /* 0x020fe40004705670 */
[--C-:B------:R-:W-:Y:S02]  /*0530*/  SHF.R.S32.HI R7, RZ, 0x3, R4.reuse ;  /* 0x00000003ff077819 */ /* 0x100fe40000011404 */
[----:B------:R-:W-:Y:S02]  /*0540*/  SHF.R.S32.HI R8, RZ, 0x1f, R4 ;  /* 0x0000001fff087819 */ /* 0x000fe40000011404 */
[----:B------:R-:W5:Y:S01]  /*0550*/  S2R R4, SR_CTAID.Y ;  /* 0x0000000000047919 */ /* 0x000f620000002600 */
[----:B-1----:R-:W-:-:S02]  /*0560*/  I2FP.F32.U32 R0, UR14 ;  /* 0x0000000e00007c45 */ /* 0x002fc40008201000 */
[----:B------:R-:W-:Y:S02]  /*0570*/  LEA.HI R8, R8, R7, RZ, 0x2 ;  /* 0x0000000708087211 */ /* 0x000fe400078f10ff */
[----:B--2---:R-:W-:Y:S01]  /*0580*/  ISETP.NE.OR P1, PT, R10, RZ, !P1 ;  /* 0x000000ff0a00720c */ /* 0x004fe20004f25670 */
[----:B------:R-:W-:Y:S01]  /*0590*/  FMUL R11, R0, UR4 ;  /* 0x00000004000b7c20 */ /* 0x000fe20008400000 */
[----:B------:R-:W-:Y:S01]  /*05a0*/  LOP3.LUT R8, R8, 0xfffffffc, RZ, 0xc0, !PT ;  /* 0xfffffffc08087812 */ /* 0x000fe200078ec0ff */
[----:B------:R-:W-:Y:S01]  /*05b0*/  VOTEU.ALL UP0, P0 ;  /* 0x00000000003f7886 */ /* 0x000fe20000000000 */
[----:B------:R-:W-:-:S03]  /*05c0*/  ULDC UR4, c[0x0][0x154] ;  /* 0x0000550000047ab9 */ /* 0x000fc60000000800 */
[----:B------:R-:W1:Y:S01]  /*05d0*/  F2I.U32.TRUNC.NTZ R11, R11 ;  /* 0x0000000b000b7305 */ /* 0x000e62000020f000 */
[----:B------:R-:W-:Y:S01]  /*05e0*/  IMAD.IADD R8, R7, 0x1, -R8 ;  /* 0x0000000107087824 */ /* 0x000fe200078e0a08 */
[----:B------:R-:W2:Y:S01]  /*05f0*/  @!UP0 S2UR UR8, SR_CgaCtaId ;  /* 0x00000000000889c3 */ /* 0x000ea20000008800 */
[----:B------:R-:W-:Y:S01]  /*0600*/  @!UP0 UMOV UR7, 0x400 ;  /* 0x0000040000078882 */ /* 0x000fe20000000000 */
[----:B---3--:R-:W-:Y:S01]  /*0610*/  R2UR UR18, R6 ;  /* 0x00000000061272ca */ /* 0x008fe200000e0000 */
[----:B------:R-:W-:Y:S01]  /*0620*/  IMAD R8, R9, 0x4, R8 ;  /* 0x0000000409087824 */ /* 0x000fe200078e0208 */
[----:B------:R-:W-:Y:S01]  /*0630*/  VOTEU.ALL UP1, P1 ;  /* 0x00000000003f7886 */ /* 0x000fe20000820000 */
[----:B------:R-:W-:Y:S01]  /*0640*/  VOTEU.ALL UP2, P1 ;  /* 0x00000000003f7886 */ /* 0x000fe20000840000 */
[----:B------:R-:W-:Y:S01]  /*0650*/  VOTEU.ALL UP3, P1 ;  /* 0x00000000003f7886 */ /* 0x000fe20000860000 */
[C---:B------:R-:W-:Y:S01]  /*0660*/  IMAD.SHL.U32 R7, R8.reuse, 0x4, RZ ;  /* 0x0000000408077824 */ /* 0x040fe200078e00ff */
[----:B------:R-:W-:Y:S01]  /*0670*/  LEA.HI R0, R8, R8, RZ, 0x1 ;  /* 0x0000000808007211 */ /* 0x000fe200078f08ff */
[----:B------:R-:W3:Y:S01]  /*0680*/  @!UP1 S2UR UR11, SR_CgaCtaId ;  /* 0x00000000000b99c3 */ /* 0x000ee20000008800 */
[----:B------:R-:W-:Y:S01]  /*0690*/  @!UP1 UMOV UR10, 0x400 ;  /* 0x00000400000a9882 */ /* 0x000fe20000000000 */
[----:B------:R-:W-:Y:S01]  /*06a0*/  VOTEU.ALL UP4, P1 ;  /* 0x00000000003f7886 */ /* 0x000fe20000880000 */
[----:B------:R-:W-:Y:S01]  /*06b0*/  LOP3.LUT R9, R0, 0xfffffffe, RZ, 0xc0, !PT ;  /* 0xfffffffe00097812 */ /* 0x000fe200078ec0ff */
[----:B-1----:R-:W-:Y:S01]  /*06c0*/  IMAD.MOV R15, RZ, RZ, -R11 ;  /* 0x000000ffff0f7224 */ /* 0x002fe200078e0a0b */
[----:B------:R-:W-:Y:S01]  /*06d0*/  LOP3.LUT R16, R8, 0xc, R7, 0x78, !PT ;  /* 0x0000000c08107812 */ /* 0x000fe200078e7807 */
[----:B------:R-:W-:-:S02]  /*06e0*/  VOTEU.ALL UP5, P1 ;  /* 0x00000000003f7886 */ /* 0x000fc400008a0000 */
[----:B0-----:R-:W-:Y:S01]  /*06f0*/  IMAD R14, R12, R15, UR14 ;  /* 0x0000000e0c0e7e24 */ /* 0x001fe2000f8e020f */
[----:B-----5:R-:W-:Y:S01]  /*0700*/  I2FP.F32.U32 R0, R4 ;  /* 0x0000000400007245 */ /* 0x020fe20000201000 */
[----:B------:R-:W0:Y:S01]  /*0710*/  LDC R15, c[0x0][0x148] ;  /* 0x00005200ff0f7b82 */ /* 0x000e220000000800 */
[----:B------:R-:W-:Y:S01]  /*0720*/  IMAD.IADD R9, R8, 0x1, -R9 ;  /* 0x0000000108097824 */ /* 0x000fe200078e0a09 */
[----:B------:R1:W-:Y:S02]  /*0730*/  STL [R1+0x78], R16 ;  /* 0x0000781001007387 */ /* 0x0003e40000100800 */
[----:B------:R-:W-:Y:S01]  /*0740*/  FMUL R0, R0, UR4 ;  /* 0x0000000400007c20 */ /* 0x000fe20008400000 */
[----:B------:R-:W-:Y:S01]  /*0750*/  UMOV UR4, 0x20 ;  /* 0x0000002000047882 */ /* 0x000fe20000000000 */
[----:B------:R-:W-:Y:S01]  /*0760*/  ISETP.NE.AND P2, PT, R9, R14, PT ;  /* 0x0000000e0900720c */ /* 0x000fe20003f45270 */
[----:B--2---:R-:W-:Y:S01]  /*0770*/  @!UP0 ULEA UR7, UR8, UR7, 0x18 ;  /* 0x0000000708078291 */ /* 0x004fe2000f8ec03f */
[----:B------:R-:W2:Y:S01]  /*0780*/  LDC R8, c[0x0][0x140] ;  /* 0x00005000ff087b82 */ /* 0x000ea20000000800 */
[----:B------:R-:W-:-:S04]  /*0790*/  @!UP0 UIADD3 UR4, -UR4, 0x100000, URZ ;  /* 0x0010000004048890 */ /* 0x000fc8000fffe13f */
[----:B------:R-:W-:Y:S02]  /*07a0*/  @!UP0 USHF.L.U32 UR5, UR4, 0xb, URZ ;  /* 0x0000000b04058899 */ /* 0x000fe4000800063f */
[----:B------:R-:W-:Y:S01]  /*07b0*/  @!UP0 USHF.L.U32 UR4, UR4, 0x1, URZ ;  /* 0x0000000104048899 */ /* 0x000fe2000800063f */
[----:B------:R-:W5:Y:S01]  /*07c0*/  F2I.U32.TRUNC.NTZ R0, R0 ;  /* 0x0000000000007305 */ /* 0x000f62000020f000 */
[----:B------:R-:W-:-:S04]  /*07d0*/  @!UP1 UIADD3 UR8, -UR9, 0x100000, URZ ;  /* 0x0010000009089890 */ /* 0x000fc8000fffe13f */
[----:B------:R-:W-:Y:S02]  /*07e0*/  @!UP1 USHF.L.U32 UR9, UR8, 0xb, URZ ;  /* 0x0000000b08099899 */ /* 0x000fe4000800063f */
[----:B------:R-:W-:Y:S01]  /*07f0*/  @!UP1 USHF.L.U32 UR8, UR8, 0x1, URZ ;  /* 0x0000000108089899 */ /* 0x000fe2000800063f */
[----:B------:R-:W-:Y:S01]  /*0800*/  VOTEU.ALL UP0, P0 ;  /* 0x00000000003f7886 */ /* 0x000fe20000000000 */
[----:B---3--:R-:W-:Y:S01]  /*0810*/  @!UP1 ULEA UR10, UR11, UR10, 0x18 ;  /* 0x0000000a0b0a9291 */ /* 0x008fe2000f8ec03f */
[----:B------:R-:W-:Y:S01]  /*0820*/  VOTEU.ALL UP1, P0 ;  /* 0x00000000003f7886 */ /* 0x000fe20000020000 */
[----:B------:R-:W-:-:S04]  /*0830*/  LOP3.LUT P0, RZ, R2, 0x7, RZ, 0xc0, !PT ;  /* 0x0000000702ff7812 */ /* 0x000fc8000780c0ff */
[C---:B------:R-:W-:Y:S01]  /*0840*/  ISETP.LT.U32.AND P0, PT, R16.reuse, 0x2, !P0 ;  /* 0x000000021000780c */ /* 0x040fe20004701070 */
[----:B------:R-:W3:Y:S02]  /*0850*/  FENCE.VIEW.ASYNC.S ;  /* 0x00000000000073c6 */ /* 0x000ee40000000000 */
[----:B---3--:R1:W3:Y:S01]  /*0860*/  @!UP0 SYNCS.EXCH.64 URZ, [UR7+0x80], UR4 ;  /* 0x00008004073f85b2 */ /* 0x0082e20008000100 */
[----:B-----5:R-:W-:Y:S01]  /*0870*/  IMAD.MOV R18, RZ, RZ, -R0 ;  /* 0x000000ffff127224 */ /* 0x020fe200078e0a00 */
[----:B------:R-:W-:-:S03]  /*0880*/  @P2 LEA.HI R0, R16, R16, RZ, 0x1 ;  /* 0x0000001010002211 */ /* 0x000fc600078f08ff */
[----:B0-----:R-:W-:Y:S01]  /*0890*/  IMAD R7, R15, R18, R4 ;  /* 0x000000120f077224 */ /* 0x001fe200078e0204 */
[----:B------:R-:W-:Y:S02]  /*08a0*/  @P2 SHF.R.S32.HI R0, RZ, 0x1, R0 ;  /* 0x00000001ff002819 */ /* 0x000fe40000011400 */
[----:B--2---:R-:W-:Y:S02]  /*08b0*/  ISETP.EQ.U32.AND P1, PT, R8, 0x1, PT ;  /* 0x000000010800780c */ /* 0x004fe40003f22070 */
[----:B------:R-:W-:Y:S01]  /*08c0*/  @P2 ISETP.NE.AND P4, PT, R0, R7, PT ;  /* 0x000000070000220c */ /* 0x000fe20003f85270 */
[----:B------:R-:W-:Y:S01]  /*08d0*/  IMAD.MOV.U32 R0, RZ, RZ, 0x1 ;  /* 0x00000001ff007424 */ /* 0x000fe200078e00ff */
[----:B------:R-:W-:Y:S02]  /*08e0*/  SEL R7, RZ, 0x1, !P0 ;  /* 0x00000001ff077807 */ /* 0x000fe40004000000 */
[----:B------:R-:W-:Y:S01]  /*08f0*/  @P2 SEL R0, RZ, 0x1, P4 ;  /* 0x00000001ff002807 */ /* 0x000fe20002000000 */
[----:B------:R1:W0:Y:S01]  /*0900*/  @!UP1 SYNCS.EXCH.64 URZ, [UR7+0x88], UR4 ;  /* 0x00008804073f95b2 */ /* 0x0002220008000100 */
[----:B------:R-:W-:-:S02]  /*0910*/  NOP ;  /* 0x0000000000007918 */ /* 0x000fc40000000000 */
[----:B------:R-:W-:-:S05]  /*0920*/  LOP3.LUT R0, R0, R7, RZ, 0xc0, !PT ;  /* 0x0000000700007212 */ /* 0x000fca00078ec0ff */
[----:B------:R1:W-:Y:S01]  /*0930*/  STL [R1+0x70], R0 ;  /* 0x0000700001007387 */ /* 0x0003e20000100800 */
[----:B------:R1:W2:Y:S01]  /*0940*/  @!UP2 SYNCS.EXCH.64 URZ, [UR10+0x60], UR8 ;  /* 0x000060080a3fa5b2 */ /* 0x0002a20008000100 */
[----:B------:R1:W0:Y:S01]  /*0950*/  @!UP3 SYNCS.EXCH.64 URZ, [UR10+0x68], UR8 ;  /* 0x000068080a3fb5b2 */ /* 0x0002220008000100 */
[----:B------:R1:W0:Y:S01]  /*0960*/  @!UP4 SYNCS.EXCH.64 URZ, [UR10+0x70], UR8 ;  /* 0x000070080a3fc5b2 */ /* 0x0002220008000100 */
[----:B------:R1:W0:Y:S01]  /*0970*/  @!UP5 SYNCS.EXCH.64 URZ, [UR10+0x78], UR8 ;  /* 0x000078080a3fd5b2 */ /* 0x0002220008000100 */
[----:B------:R-:W-:Y:S01]  /*0980*/  NOP ;  /* 0x0000000000007918 */ /* 0x000fe20000000000 */
[----:B---3--:R-:W-:Y:S05]  /*0990*/  @!P1 BRA `(.L_x_3) ;  /* 0x0000000000089947 */ /* 0x008fea0003800000 */
[----:B0-2-4-:R-:W-:Y:S01]  /*09a0*/  UCGABAR_ARV ;  /* 0x00000000000079c7 */ /* 0x015fe20008000000 */
[----:B------:R-:W-:Y:S05]  /*09b0*/  BRA `(.L_x_4) ;  /* 0x0000000000047947 */ /* 0x000fea0003800000 */
.L_x_3:
[----:B0-2-4-:R-:W-:Y:S01]  /*09c0*/  NOP ;  /* 0x0000000000007918 */ /* 0x015fe20000000000 */
.L_x_4:
[----:B-1----:R-:W-:Y:S01]  /*09d0*/  ULDC.64 UR4, c[0x0][0x598] ;  /* 0x0001660000047ab9 */ /* 0x002fe20000000a00 */
[----:B------:R-:W-:Y:S01]  /*09e0*/  ULDC.64 UR20, c[0x0][0x208] ;  /* 0x0000820000147ab9 */ /* 0x000fe20000000a00 */
[----:B------:R-:W-:-:S04]  /*09f0*/  ISETP.NE.U32.AND P0, PT, RZ, UR4, PT ;  /* 0x00000004ff007c0c */ /* 0x000fc8000bf05070 */
[----:B------:R-:W-:-:S13]  /*0a00*/  ISETP.NE.AND.EX P0, PT, RZ, UR5, PT, P0 ;  /* 0x00000005ff007c0c */ /* 0x000fda000bf05300 */
[----:B------:R-:W-:Y:S05]  /*0a10*/  @!P0 BRA `(.L_x_5) ;  /* 0x0000000000208947 */ /* 0x000fea0003800000 */
[----:B------:R-:W0:Y:S02]  /*0a20*/  LDC.64 R6, c[0x0][0x598] ;  /* 0x00016600ff067b82 */ /* 0x000e240000000a00 */
[----:B0-----:R-:W2:Y:S02]  /*0a30*/  LDG.E.64 R6, desc[UR20][R6.64] ;  /* 0x0000001406067981 */ /* 0x001ea4000c1e1b00 */
[----:B--2---:R-:W-:-:S04]  /*0a40*/  ISETP.NE.U32.AND P0, PT, R6, RZ, PT ;  /* 0x000000ff0600720c */ /* 0x004fc80003f05070 */
[----:B------:R-:W-:-:S13]  /*0a50*/  ISETP.NE.AND.EX P0, PT, R7, RZ, PT, P0 ;  /* 0x000000ff0700720c */ /* 0x000fda0003f05300 */
[----:B------:R-:W-:Y:S05]  /*0a60*/  @!P0 BRA `(.L_x_5) ;  /* 0x00000000000c8947 */ /* 0x000fea0003800000 */
[----:B------:R-:W2:Y:S02]  /*0a70*/  LD.E R6, desc[UR20][R6.64] ;  /* 0x0000001406067980 */ /* 0x000ea4000c101900 */
[----:B--2---:R-:W-:Y:S01]  /*0a80*/  R2UR UR32, R6 ;  /* 0x00000000062072ca */ /* 0x004fe200000e0000 */
[----:B------:R-:W-:-:S14]  /*0a90*/  BRA `(.L_x_6) ;  /* 0x0000000000247947 */ /* 0x000fdc0003800000 */
.L_x_5:
[----:B------:R-:W-:Y:S02]  /*0aa0*/  ULDC.64 UR4, c[0x0][0x588] ;  /* 0x0001620000047ab9 */ /* 0x000fe40000000a00 */
[----:B------:R-:W-:-:S04]  /*0ab0*/  ISETP.NE.U32.AND P0, PT, RZ, UR4, PT ;  /* 0x00000004ff007c0c */ /* 0x000fc8000bf05070 */
[----:B------:R-:W-:-:S13]  /*0ac0*/  ISETP.NE.AND.EX P0, PT, RZ, UR5, PT, P0 ;  /* 0x00000005ff007c0c */ /* 0x000fda000bf05300 */
[----:B------:R-:W-:Y:S05]  /*0ad0*/  @!P0 BRA `(.L_x_7) ;  /* 0x0000000000108947 */ /* 0x000fea0003800000 */
[----:B------:R-:W0:Y:S02]  /*0ae0*/  LDC.64 R6, c[0x0][0x588] ;  /* 0x00016200ff067b82 */ /* 0x000e240000000a00 */
[----:B0-----:R-:W2:Y:S02]  /*0af0*/  LDG.E R6, desc[UR20][R6.64] ;  /* 0x0000001406067981 */ /* 0x001ea4000c1e1900 */
[----:B--2---:R-:W-:Y:S01]  /*0b00*/  R2UR UR32, R6 ;  /* 0x00000000062072ca */ /* 0x004fe200000e0000 */
[----:B------:R-:W-:-:S14]  /*0b10*/  BRA `(.L_x_6) ;  /* 0x0000000000047947 */ /* 0x000fdc0003800000 */
.L_x_7:
[----:B------:R-:W-:-:S05]  /*0b20*/  ULDC UR32, c[0x0][0x580] ;  /* 0x0001600000207ab9 */ /* 0x000fca0000000800 */
.L_x_6:
[----:B------:R-:W-:Y:S02]  /*0b30*/  ULDC.64 UR4, c[0x0][0x5a0] ;  /* 0x0001680000047ab9 */ /* 0x000fe40000000a00 */
        /* <DEDUP_REMOVED lines=11> */
.L_x_8:
        /* <DEDUP_REMOVED lines=8> */
.L_x_10:
[----:B------:R-:W-:-:S05]  /*0c70*/  ULDC UR31, c[0x0][0x584] ;  /* 0x00016100001f7ab9 */ /* 0x000fca0000000800 */
.L_x_9:
[----:B------:R-:W0:Y:S01]  /*0c80*/  LDC R0, c[0x0][0x65c] ;  /* 0x00019700ff007b82 */ /* 0x000e220000000800 */
[----:B------:R-:W-:Y:S01]  /*0c90*/  IMAD.U32 R6, RZ, RZ, UR14 ;  /* 0x0000000eff067e24 */ /* 0x000fe2000f8e00ff */
[----:B------:R-:W-:Y:S01]  /*0ca0*/  UISETP.NE.AND UP0, UPT, UR13, 0x2, UPT ;  /* 0x000000020d00788c */ /* 0x000fe2000bf05270 */
[----:B------:R-:W-:Y:S01]  /*0cb0*/  IMAD.MOV.U32 R7, RZ, RZ, RZ ;  /* 0x000000ffff077224 */ /* 0x000fe200078e00ff */
[----:B------:R-:W-:Y:S01]  /*0cc0*/  ULDC UR7, c[0x0][0x28c] ;  /* 0x0000a30000077ab9 */ /* 0x000fe20000000800 */
[----:B------:R-:W-:Y:S01]  /*0cd0*/  UMOV UR5, URZ ;  /* 0x0000003f00057c82 */ /* 0x000fe20008000000 */
[----:B------:R-:W-:Y:S02]  /*0ce0*/  UIADD3 UR7, UR7, 0x7f, URZ ;  /* 0x0000007f07077890 */ /* 0x000fe4000fffe03f */
[----:B------:R-:W-:Y:S01]  /*0cf0*/  PLOP3.LUT P0, PT, PT, PT, UP0, 0x80, 0x0 ;  /* 0x000000000000781c */ /* 0x000fe20003f0f008 */
[----:B------:R-:W-:Y:S01]  /*0d00*/  UMOV UR4, URZ ;  /* 0x0000003f00047c82 */ /* 0x000fe20008000000 */
[----:B------:R-:W-:Y:S01]  /*0d10*/  USHF.R.S32.HI UR10, URZ, 0x1f, UR7 ;  /* 0x0000001f3f0a7899 */ /* 0x000fe20008011407 */
[----:B------:R-:W-:-:S03]  /*0d20*/  ULDC.64 UR22, c[0x0][0x650] ;  /* 0x0001940000167ab9 */ /* 0x000fc60000000a00 */
[----:B------:R-:W-:Y:S01]  /*0d30*/  ULEA.HI UR10, UR10, UR7, URZ, 0x7 ;  /* 0x000000070a0a7291 */ /* 0x000fe2000f8f383f */
[----:B0-----:R-:W-:-:S13]  /*0d40*/  ISETP.NE.AND P2, PT, R0, 0x1, PT ;  /* 0x000000010000780c */ /* 0x001fda0003f45270 */
[----:B------:R-:W0:Y:S01]  /*0d50*/  @P2 LDC R9, c[0x0][0x10] ;  /* 0x00000400ff092b82 */ /* 0x000e220000000800 */
[----:B------:R-:W-:-:S07]  /*0d60*/  @P2 IMAD.MOV.U32 R5, RZ, RZ, RZ ;  /* 0x000000ffff052224 */ /* 0x000fce00078e00ff */
[----:B------:R-:W1:Y:S01]  /*0d70*/  @!P2 LDC R11, c[0x0][0xc] ;  /* 0x00000300ff0bab82 */ /* 0x000e620000000800 */
[----:B------:R-:W-:Y:S01]  /*0d80*/  ULDC UR8, c[0x0][0xc] ;  /* 0x0000030000087ab9 */ /* 0x000fe20000000800 */
[----:B------:R-:W-:Y:S01]  /*0d90*/  ULDC UR9, c[0x0][0x10] ;  /* 0x0000040000097ab9 */ /* 0x000fe20000000800 */
[----:B------:R-:W-:Y:S01]  /*0da0*/  ULDC UR7, c[0x0][0x14] ;  /* 0x0000050000077ab9 */ /* 0x000fe20000000800 */
[----:B------:R-:W-:-:S04]  /*0db0*/  UIMAD.WIDE.U32 UR8, UR8, UR9, URZ ;  /* 0x00000009080872a5 */ /* 0x000fc8000f8e003f */
[----:B------:R-:W-:Y:S02]  /*0dc0*/  UIMAD.WIDE.U32 UR16, UR8, UR7, URZ ;  /* 0x00000007081072a5 */ /* 0x000fe4000f8e003f */
[----:B------:R-:W-:-:S04]  /*0dd0*/  UIMAD UR13, UR9, UR7, URZ ;  /* 0x00000007090d72a4 */ /* 0x000fc8000f8e023f */
[----:B------:R-:W-:Y:S01]  /*0de0*/  UIADD3 UR13, UR17, UR13, URZ ;  /* 0x0000000d110d7290 */ /* 0x000fe2000fffe03f */
[----:B0-----:R-:W-:Y:S01]  /*0df0*/  @P2 IMAD.WIDE.U32 R8, R9, UR14, R4 ;  /* 0x0000000e09082c25 */ /* 0x001fe2000f8e0004 */
[----:B------:R-:W-:-:S03]  /*0e00*/  USHF.R.S32.HI UR14, URZ, 0x7, UR10 ;  /* 0x000000073f0e7899 */ /* 0x000fc6000801140a */
[----:B------:R-:W-:Y:S02]  /*0e10*/  @P2 IMAD.MOV.U32 R12, RZ, RZ, R8 ;  /* 0x000000ffff0c2224 */ /* 0x000fe400078e0008 */
[----:B-1----:R-:W-:-:S04]  /*0e20*/  @!P2 IMAD.WIDE.U32 R6, R4, R11, R6 ;  /* 0x0000000b0406a225 */ /* 0x002fc800078e0006 */
[----:B------:R-:W-:Y:S02]  /*0e30*/  @P2 IMAD.MOV.U32 R11, RZ, RZ, RZ ;  /* 0x000000ffff0b2224 */ /* 0x000fe400078e00ff */
[----:B------:R-:W-:Y:S02]  /*0e40*/  @!P2 IMAD.MOV.U32 R12, RZ, RZ, R6 ;  /* 0x000000ffff0ca224 */ /* 0x000fe400078e0006 */
[----:B------:R-:W-:Y:S02]  /*0e50*/  @P2 IMAD.IADD R10, R9, 0x1, R11 ;  /* 0x00000001090a2824 */ /* 0x000fe400078e020b */
[----:B------:R-:W-:Y:S01]  /*0e60*/  @!P2 IMAD.MOV.U32 R10, RZ, RZ, R7 ;  /* 0x000000ffff0aa224 */ /* 0x000fe200078e0007 */
[----:B------:R0:W-:Y:S03]  /*0e70*/  STL [R1+0x80], R12 ;  /* 0x0000800c01007387 */ /* 0x0001e60000100800 */
[----:B------:R-:W-:Y:S01]  /*0e80*/  IMAD.MOV.U32 R16, RZ, RZ, R10 ;  /* 0x000000ffff107224 */ /* 0x000fe200078e000a */
[----:B------:R0:W-:Y:S01]  /*0e90*/  STL [R1+0x7c], R10 ;  /* 0x00007c0a01007387 */ /* 0x0001e20000100800 */
[----:B------:R-:W-:Y:S05]  /*0ea0*/  @P0 BRA `(.L_x_11) ;  /* 0x0000000000280947 */ /* 0x000fea0003800000 */
[----:B0-----:R-:W-:Y:S01]  /*0eb0*/  IADD3 R12, P0, R12, UR16, RZ ;  /* 0x000000100c0c7c10 */ /* 0x001fe2000ff1e0ff */
[----:B------:R-:W-:Y:S02]  /*0ec0*/  UISETP.GE.U32.AND UP0, UPT, UR14, 0x5, UPT ;  /* 0x000000050e00788c */ /* 0x000fe4000bf06070 */
[----:B------:R-:W-:Y:S01]  /*0ed0*/  UIMAD.WIDE.U32 UR4, UR14, -0x33333333, URZ ;  /* 0xcccccccd0e0478a5 */ /* 0x000fe2000f8e003f */
[----:B------:R-:W-:Y:S01]  /*0ee0*/  IADD3.X R16, R16, UR13, RZ, P0, !PT ;  /* 0x0000000d10107c10 */ /* 0x000fe200087fe4ff */
[----:B------:R1:W-:Y:S02]  /*0ef0*/  STL [R1+0x80], R12 ;  /* 0x0000800c01007387 */ /* 0x0003e40000100800 */
[----:B------:R-:W-:Y:S02]  /*0f00*/  USHF.R.U32.HI UR5, URZ, 0x2, UR5 ;  /* 0x000000023f057899 */ /* 0x000fe40008011605 */
[----:B------:R1:W-:Y:S01]  /*0f10*/  STL [R1+0x7c], R16 ;  /* 0x00007c1001007387 */ /* 0x0003e20000100800 */
[----:B------:R-:W-:-:S02]  /*0f20*/  UMOV UR4, URZ ;  /* 0x0000003f00047c82 */ /* 0x000fc40008000000 */
[----:B------:R-:W-:Y:S02]  /*0f30*/  @UP0 ULOP3.LUT UR4, UR5, 0x1, URZ, 0xc0, !UPT ;  /* 0x0000000105040892 */ /* 0x000fe4000f8ec03f */
[----:B------:R-:W-:-:S12]  /*0f40*/  UIMAD UR5, UR5, -0x5, UR14 ;  /* 0xfffffffb050578a4 */ /* 0x000fd8000f8e020e */
.L_x_11:
[----:B------:R-:W-:Y:S01]  /*0f50*/  IMAD.MOV.U32 R8, RZ, RZ, -0x1 ;  /* 0xffffffffff087424 */ /* 0x000fe200078e00ff */
[----:B------:R-:W-:Y:S01]  /*0f60*/  ISETP.GE.U32.AND P0, PT, R12, UR22, PT ;  /* 0x000000160c007c0c */ /* 0x000fe2000bf06070 */
[----:B------:R-:W-:Y:S01]  /*0f70*/  IMAD.MOV.U32 R6, RZ, RZ, -0x1 ;  /* 0xffffffffff067424 */ /* 0x000fe200078e00ff */
[----:B------:R-:W-:Y:S01]  /*0f80*/  PRMT R0, RZ, 0x7610, R0 ;  /* 0x00007610ff007816 */ /* 0x000fe20000000000 */
[----:B------:R-:W-:Y:S01]  /*0f90*/  IMAD.MOV.U32 R7, RZ, RZ, -0x1 ;  /* 0xffffffffff077424 */ /* 0x000fe200078e00ff */
[----:B------:R2:W-:Y:S01]  /*0fa0*/  STL [R1+0x84], R8 ;  /* 0x0000840801007387 */ /* 0x0005e20000100800 */
[----:B------:R-:W-:-:S03]  /*0fb0*/  ISETP.GE.U32.AND.EX P0, PT, R16, UR23, PT, P0 ;  /* 0x0000001710007c0c */ /* 0x000fc6000bf06100 */
[----:B------:R2:W-:Y:S04]  /*0fc0*/  STL [R1+0x74], R6 ;  /* 0x0000740601007387 */ /* 0x0005e80000100800 */
[----:B------:R2:W-:Y:S06]  /*0fd0*/  STL [R1+0x88], R7 ;  /* 0x0000880701007387 */ /* 0x0005ec0000100800 */
[----:B------:R-:W-:Y:S05]  /*0fe0*/  @P0 BRA `(.L_x_12) ;  /* 0x0000000400380947 */ /* 0x000fea0003800000 */
[----:B------:R-:W3:Y:S01]  /*0ff0*/  LDC.64 R20, c[0x0][0x628] ;  /* 0x00018a00ff147b82 */ /* 0x000ee20000000a00 */
[----:B--2---:R-:W-:Y:S02]  /*1000*/  IMAD.MOV.U32 R6, RZ, RZ, R12 ;  /* 0x000000ffff067224 */ /* 0x004fe400078e000c */
[----:B------:R-:W-:-:S05]  /*1010*/  IMAD.MOV.U32 R7, RZ, RZ, R16 ;  /* 0x000000ffff077224 */ /* 0x000fca00078e0010 */
[----:B------:R-:W2:Y:S08]  /*1020*/  LDC R0, c[0x0][0x630] ;  /* 0x00018c00ff007b82 */ /* 0x000eb00000000800 */
[----:B------:R-:W4:Y:S01]  /*1030*/  LDC.64 R22, c[0x0][0x620] ;  /* 0x00018800ff167b82 */ /* 0x000f220000000a00 */
[----:B---3--:R-:W-:-:S04]  /*1040*/  ISETP.NE.U32.AND P0, PT, R20, RZ, PT ;  /* 0x000000ff1400720c */ /* 0x008fc80003f05070 */
[----:B------:R-:W-:-:S13]  /*1050*/  ISETP.NE.AND.EX P0, PT, R21, RZ, PT, P0 ;  /* 0x000000ff1500720c */ /* 0x000fda0003f05300 */
[----:B--2-4-:R-:W-:Y:S05]  /*1060*/  @!P0 BRA `(.L_x_13) ;  /* 0x0000000000288947 */ /* 0x014fea0003800000 */
[----:B------:R-:W2:Y:S02]  /*1070*/  LDC R11, c[0x0][0x634] ;  /* 0x00018d00ff0b7b82 */ /* 0x000ea40000000800 */
[----:B--2---:R-:W-:-:S05]  /*1080*/  IADD3 R11, P0, R12, R11, RZ ;  /* 0x0000000b0c0b7210 */ /* 0x004fca0007f1e0ff */
[----:B------:R-:W-:-:S04]  /*1090*/  IMAD.X R17, RZ, RZ, R16, P0 ;  /* 0x000000ffff117224 */ /* 0x000fc800000e0610 */
[----:B------:R-:W-:-:S04]  /*10a0*/  IMAD.WIDE.U32 R6, R17, R20, RZ ;  /* 0x0000001411067225 */ /* 0x000fc800078e00ff */
[----:B------:R-:W-:-:S04]  /*10b0*/  IMAD.WIDE.U32 R8, P0, R11, R21, R6 ;  /* 0x000000150b087225 */ /* 0x000fc80007800006 */
[----:B------:R-:W-:-:S04]  /*10c0*/  IMAD.WIDE.U32 R6, R11, R20, RZ ;  /* 0x000000140b067225 */ /* 0x000fc800078e00ff */
[----:B------:R-:W-:Y:S01]  /*10d0*/  IMAD.X R11, RZ, RZ, RZ, P0 ;  /* 0x000000ffff0b7224 */ /* 0x000fe200000e06ff */
[----:B------:R-:W-:Y:S01]  /*10e0*/  IADD3 RZ, P0, R7, R8, RZ ;  /* 0x0000000807ff7210 */ /* 0x000fe20007f1e0ff */
[----:B0-----:R-:W-:-:S04]  /*10f0*/  IMAD.MOV.U32 R10, RZ, RZ, R9 ;  /* 0x000000ffff0a7224 */ /* 0x001fc800078e0009 */
[----:B------:R-:W-:-:S08]  /*1100*/  IMAD.WIDE.U32.X R6, R17, R21, R10, P0 ;  /* 0x0000001511067225 */ /* 0x000fd000000e040a */
.L_x_13:
[----:B------:R-:W2:Y:S01]  /*1110*/  LDC.64 R24, c[0x0][0x640] ;  /* 0x00019000ff187b82 */ /* 0x000ea20000000a00 */
[-CC-:B------:R-:W-:Y:S01]  /*1120*/  SHF.R.U64 R27, R6, R0.reuse, R7.reuse ;  /* 0x00000000061b7219 */ /* 0x180fe20000001207 */
[----:B------:R-:W-:Y:S01]  /*1130*/  IMAD.MOV.U32 R6, RZ, RZ, R12 ;  /* 0x000000ffff067224 */ /* 0x000fe200078e000c */
[----:B------:R-:W-:Y:S02]  /*1140*/  SHF.R.U32.HI R0, RZ, R0, R7 ;  /* 0x00000000ff007219 */ /* 0x000fe40000011607 */
[----:B------:R-:W-:-:S03]  /*1150*/  IADD3 R9, P0, RZ, -R27, RZ ;  /* 0x8000001bff097210 */ /* 0x000fc60007f1e0ff */
[----:B------:R-:W1:Y:S02]  /*1160*/  LDC R8, c[0x0][0x618] ;  /* 0x00018600ff087b82 */ /* 0x000e640000000800 */
[----:B------:R-:W-:-:S04]  /*1170*/  IMAD.X R7, RZ, RZ, ~R0, P0 ;  /* 0x000000ffff077224 */ /* 0x000fc800000e0e00 */
[-C--:B------:R-:W-:Y:S02]  /*1180*/  IMAD R0, R7, R22.reuse, RZ ;  /* 0x0000001607007224 */ /* 0x080fe400078e02ff */
[----:B0-----:R-:W0:Y:S01]  /*1190*/  LDC R10, c[0x0][0x608] ;  /* 0x00018200ff0a7b82 */ /* 0x001e220000000800 */
[----:B------:R-:W-:Y:S02]  /*11a0*/  IMAD.MOV.U32 R7, RZ, RZ, R16 ;  /* 0x000000ffff077224 */ /* 0x000fe400078e0010 */
[----:B------:R-:W-:-:S05]  /*11b0*/  IMAD.WIDE.U32 R6, R9, R22, R6 ;  /* 0x0000001609067225 */ /* 0x000fca00078e0006 */
[----:B------:R-:W3:Y:S01]  /*11c0*/  LDC R21, c[0x0][0x658] ;  /* 0x00019600ff157b82 */ /* 0x000ee20000000800 */
[----:B------:R-:W-:Y:S01]  /*11d0*/  IMAD R9, R9, R23, R0 ;  /* 0x0000001709097224 */ /* 0x000fe200078e0200 */
[----:B--2---:R-:W-:Y:S01]  /*11e0*/  ISETP.NE.U32.AND P0, PT, R24, RZ, PT ;  /* 0x000000ff1800720c */ /* 0x004fe20003f05070 */
[----:B------:R-:W-:Y:S02]  /*11f0*/  IMAD.MOV.U32 R0, RZ, RZ, -0x1 ;  /* 0xffffffffff007424 */ /* 0x000fe400078e00ff */
[----:B------:R-:W-:Y:S01]  /*1200*/  IMAD.IADD R7, R7, 0x1, R9 ;  /* 0x0000000107077824 */ /* 0x000fe200078e0209 */
[----:B------:R-:W-:Y:S01]  /*1210*/  ISETP.NE.AND.EX P0, PT, R25, RZ, PT, P0 ;  /* 0x000000ff1900720c */ /* 0x000fe20003f05300 */
[----:B------:R-:W-:Y:S01]  /*1220*/  IMAD.MOV.U32 R22, RZ, RZ, 0x1 ;  /* 0x00000001ff167424 */ /* 0x000fe200078e00ff */
[----:B------:R-:W2:Y:S02]  /*1230*/  LDC R19, c[0x0][0x600] ;  /* 0x00018000ff137b82 */ /* 0x000ea40000000800 */
[----:B-1----:R-:W-:-:S02]  /*1240*/  SHF.R.U64 R16, R6, R8, R7 ;  /* 0x0000000806107219 */ /* 0x002fc40000001207 */
[----:B------:R-:W-:-:S04]  /*1250*/  SHF.R.U32.HI R7, RZ, R8, R7 ;  /* 0x00000008ff077219 */ /* 0x000fc80000011607 */
[----:B------:R-:W1:Y:S01]  /*1260*/  LDC R20, c[0x0][0x648] ;  /* 0x00019200ff147b82 */ /* 0x000e620000000800 */
[-CC-:B0-----:R-:W-:Y:S02]  /*1270*/  SHF.R.U64 R29, R16, R10.reuse, R7.reuse ;  /* 0x0000000a101d7219 */ /* 0x181fe40000001207 */
[----:B------:R-:W-:-:S05]  /*1280*/  SHF.R.U32.HI R6, RZ, R10, R7 ;  /* 0x0000000aff067219 */ /* 0x000fca0000011607 */
[----:B------:R-:W0:Y:S01]  /*1290*/  LDC R23, c[0x0][0x638] ;  /* 0x00018e00ff177b82 */ /* 0x000e220000000800 */
[-CC-:B---3--:R-:W-:Y:S02]  /*12a0*/  SHF.R.U64 R28, R29, R21.reuse, R6.reuse ;  /* 0x000000151d1c7219 */ /* 0x188fe40000001206 */
[-C--:B------:R-:W-:Y:S02]  /*12b0*/  SHF.L.U32 R0, R0, R21.reuse, RZ ;  /* 0x0000001500007219 */ /* 0x080fe400000006ff */
[----:B------:R-:W-:Y:S01]  /*12c0*/  SHF.R.U32.HI R7, RZ, R21, R6 ;  /* 0x00000015ff077219 */ /* 0x000fe20000011606 */
[----:B------:R-:W-:Y:S01]  /*12d0*/  IMAD.MOV.U32 R6, RZ, RZ, R28 ;  /* 0x000000ffff067224 */ /* 0x000fe200078e001c */
[----:B------:R-:W-:Y:S01]  /*12e0*/  LOP3.LUT R12, RZ, R0, RZ, 0x33, !PT ;  /* 0x00000000ff0c7212 */ /* 0x000fe200078e33ff */
[----:B------:R-:W3:Y:S01]  /*12f0*/  LDC R26, c[0x0][0x610] ;  /* 0x00018400ff1a7b82 */ /* 0x000ee20000000800 */
[----:B------:R-:W-:Y:S05]  /*1300*/  @!P0 BRA `(.L_x_14) ;  /* 0x0000000000288947 */ /* 0x000fea0003800000 */
[----:B------:R-:W4:Y:S02]  /*1310*/  LDC R11, c[0x0][0x64c] ;  /* 0x00019300ff0b7b82 */ /* 0x000f240000000800 */
[----:B----4-:R-:W-:-:S05]  /*1320*/  IADD3 R11, P0, R28, R11, RZ ;  /* 0x0000000b1c0b7210 */ /* 0x010fca0007f1e0ff */
[----:B------:R-:W-:-:S04]  /*1330*/  IMAD.X R17, RZ, RZ, R7, P0 ;  /* 0x000000ffff117224 */ /* 0x000fc800000e0607 */
[----:B------:R-:W-:-:S04]  /*1340*/  IMAD.WIDE.U32 R6, R17, R24, RZ ;  /* 0x0000001811067225 */ /* 0x000fc800078e00ff */
[----:B------:R-:W-:-:S04]  /*1350*/  IMAD.WIDE.U32 R8, P0, R11, R25, R6 ;  /* 0x000000190b087225 */ /* 0x000fc80007800006 */
[----:B------:R-:W-:-:S04]  /*1360*/  IMAD.WIDE.U32 R6, R11, R24, RZ ;  /* 0x000000180b067225 */ /* 0x000fc800078e00ff */
[----:B------:R-:W-:Y:S01]  /*1370*/  IMAD.X R11, RZ, RZ, RZ, P0 ;  /* 0x000000ffff0b7224 */ /* 0x000fe200000e06ff */
[----:B------:R-:W-:Y:S01]  /*1380*/  IADD3 RZ, P0, R7, R8, RZ ;  /* 0x0000000807ff7210 */ /* 0x000fe20007f1e0ff */
[----:B------:R-:W-:-:S04]  /*1390*/  IMAD.MOV.U32 R10, RZ, RZ, R9 ;  /* 0x000000ffff0a7224 */ /* 0x000fc800078e0009 */
[----:B------:R-:W-:-:S08]  /*13a0*/  IMAD.WIDE.U32.X R6, R17, R25, R10, P0 ;  /* 0x0000001911067225 */ /* 0x000fd000000e040a */
.L_x_14:
[----:B-1----:R-:W-:Y:S01]  /*13b0*/  SHF.R.U64 R6, R6, R20, R7 ;  /* 0x0000001406067219 */ /* 0x002fe20000001207 */
[----:B--2---:R-:W-:Y:S01]  /*13c0*/  VIADD R7, R19, 0xffffffff ;  /* 0xffffffff13077836 */ /* 0x004fe20000000000 */
[----:B------:R-:W-:Y:S01]  /*13d0*/  SHF.L.U32 R0, R22, R21, RZ ;  /* 0x0000001516007219 */ /* 0x000fe200000006ff */
[----:B------:R-:W-:Y:S01]  /*13e0*/  @P2 IMAD R14, R15, R18, R4 ;  /* 0x000000120f0e2224 */ /* 0x000fe200078e0204 */
[----:B------:R-:W-:Y:S01]  /*13f0*/  LOP3.LUT R5, R29, R12, RZ, 0xc0, !PT ;  /* 0x0000000c1d057212 */ /* 0x000fe200078ec0ff */
[----:B------:R-:W-:Y:S01]  /*1400*/  IMAD.MOV R8, RZ, RZ, -R6 ;  /* 0x000000ffff087224 */ /* 0x000fe200078e0a06 */
[----:B------:R-:W-:-:S03]  /*1410*/  LOP3.LUT R7, R16, R7, RZ, 0xc0, !PT ;  /* 0x0000000710077212 */ /* 0x000fc600078ec0ff */
[----:B------:R-:W-:Y:S02]  /*1420*/  IMAD R5, R0, R6, R5 ;  /* 0x0000000600057224 */ /* 0x000fe400078e0205 */
[----:B0-----:R-:W-:Y:S02]  /*1430*/  IMAD R0, R8, R23, R28 ;  /* 0x0000001708007224 */ /* 0x001fe400078e021c */
[----:B---3--:R-:W-:Y:S02]  /*1440*/  IMAD R4, R5, R26, R14 ;  /* 0x0000001a05047224 */ /* 0x008fe400078e020e */
[----:B------:R-:W-:Y:S02]  /*1450*/  IMAD.MOV.U32 R6, RZ, RZ, 0x1 ;  /* 0x00000001ff067424 */ /* 0x000fe400078e00ff */
[----:B------:R-:W-:-:S03]  /*1460*/  IMAD R5, R0, R19, R7 ;  /* 0x0000001300057224 */ /* 0x000fc600078e0207 */
[----:B------:R-:W-:Y:S02]  /*1470*/  PRMT R0, R6, 0x7610, R0 ;  /* 0x0000761006007816 */ /* 0x000fe40000000000 */
[----:B------:R-:W-:Y:S02]  /*1480*/  SEL R6, R5, R4, !P2 ;  /* 0x0000000405067207 */ /* 0x000fe40005000000 */
[----:B------:R-:W-:-:S03]  /*1490*/  SEL R4, R4, R5, !P2 ;  /* 0x0000000504047207 */ /* 0x000fc60005000000 */
[----:B------:R3:W-:Y:S04]  /*14a0*/  STL [R1+0x88], R6 ;  /* 0x0000880601007387 */ /* 0x0007e80000100800 */
[----:B------:R3:W-:Y:S04]  /*14b0*/  STL [R1+0x74], R27 ;  /* 0x0000741b01007387 */ /* 0x0007e80000100800 */
[----:B------:R3:W-:Y:S02]  /*14c0*/  STL [R1+0x84], R4 ;  /* 0x0000840401007387 */ /* 0x0007e40000100800 */
.L_x_12:
[----:B------:R-:W-:Y:S05]  /*14d0*/  @!P1 BRA `(.L_x_15) ;  /* 0x00000000000c9947 */ /* 0x000fea0003800000 */
[----:B------:R-:W-:Y:S01]  /*14e0*/  UCGABAR_WAIT ;  /* 0x0000000000007dc7 */ /* 0x000fe20008000000 */
[----:B------:R-:W-:Y:S01]  /*14f0*/  CCTL.IVALL ;  /* 0x00000000ff00798f */ /* 0x000fe20002000000 */
[----:B------:R-:W-:Y:S05]  /*1500*/  BRA `(.L_x_16) ;  /* 0x0000000000047947 */ /* 0x000fea0003800000 */
.L_x_15:
[----:B------:R-:W-:Y:S06]  /*1510*/  BAR.SYNC.DEFER_BLOCKING 0x0 ;  /* 0x0000000000007b1d */ /* 0x000fec0000010000 */
.L_x_16:
[----:B------:R-:W-:Y:S05]  /*1520*/  @!P3 BRA `(.L_x_17) ;  /* 0x000000dc0054b947 */ /* 0x000fea0003800000 */
[----:B------:R-:W-:-:S06]  /*1530*/  UISETP.GT.U32.AND UP0, UPT, UR12, 0x1, UPT ;  /* 0x000000010c00788c */ /* 0x000fcc000bf04070 */
[----:B------:R-:W-:-:S13]  /*1540*/  PLOP3.LUT P0, PT, PT, PT, UP0, 0x80, 0x0 ;  /* 0x000000000000781c */ /* 0x000fda0003f0f008 */
[----:B------:R-:W-:Y:S05]  /*1550*/  @P0 EXIT ;  /* 0x000000000000094d */ /* 0x000fea0003800000 */
.L_x_18:
[----:B------:R-:W-:-:S08]  /*1560*/  NOP ;  /* 0x0000000000007918 */ /* 0x000fd00000000000 */
[----:B------:R-:W4:Y:S02]  /*1570*/  USETMAXREG.TRY_ALLOC.CTAPOOL UP0, 0xe8 ;  /* 0x000000e8000079c8 */ /* 0x000f240008000600 */
[----:B----4-:R-:W-:-:S13]  /*1580*/  PLOP3.LUT P0, PT, PT, PT, UP0, 0x80, 0x0 ;  /* 0x000000000000781c */ /* 0x010fda0003f0f008 */
[----:B------:R-:W-:Y:S05]  /*1590*/  @!P0 BRA `(.L_x_18) ;  /* 0xfffffffc00f08947 */ /* 0x000fea000383ffff */
[----:B------:R-:W-:-:S13]  /*15a0*/  LOP3.LUT P0, RZ, R0, 0xff, RZ, 0xc0, !PT ;  /* 0x000000ff00ff7812 */ /* 0x000fda000780c0ff */
[----:B------:R-:W-:Y:S05]  /*15b0*/  @!P0 EXIT ;  /* 0x000000000000894d */ /* 0x000fea0003800000 */
[----:B------:R-:W4:Y:S01]  /*15c0*/  S2UR UR6, SR_CgaCtaId ;  /* 0x00000000000679c3 */ /* 0x000f220000008800 */
[CC--:B------:R-:W-:Y:S01]  /*15d0*/  LEA.HI R0, R13.reuse, R2.reuse, RZ, 0x2 ;  /* 0x000000020d007211 */ /* 0x0c0fe200078f10ff */
[----:B------:R-:W-:Y:S01]  /*15e0*/  UIADD3 UR7, UR18, -0x1, URZ ;  /* 0xffffffff12077890 */ /* 0x000fe2000fffe03f */
[----:B------:R-:W-:Y:S01]  /*15f0*/  LEA.HI R13, R13, R2, RZ, 0x5 ;  /* 0x000000020d0d7211 */ /* 0x000fe200078f28ff */
[----:B------:R-:W-:Y:S01]  /*1600*/  UMOV UR22, 0x400 ;  /* 0x0000040000167882 */ /* 0x000fe20000000000 */
[--C-:B---3--:R-:W-:Y:S01]  /*1610*/  SHF.R.S32.HI R4, RZ, 0x2, R0.reuse ;  /* 0x00000002ff047819 */ /* 0x108fe20000011400 */
[----:B------:R-:W-:Y:S01]  /*1620*/  UISETP.LT.AND UP0, UPT, UR14, 0x1, UPT ;  /* 0x000000010e00788c */ /* 0x000fe2000bf01270 */
[----:B------:R-:W-:Y:S01]  /*1630*/  SHF.R.S32.HI R3, RZ, 0x1f, R0 ;  /* 0x0000001fff037819 */ /* 0x000fe20000011400 */
[----:B------:R-:W-:Y:S01]  /*1640*/  ULOP3.LUT UR30, UR15, 0x1, URZ, 0xfc, !UPT ;  /* 0x000000010f1e7892 */ /* 0x000fe2000f8efc3f */
[----:B------:R-:W-:Y:S01]  /*1650*/  SHF.R.S32.HI R13, RZ, 0x5, R13 ;  /* 0x00000005ff0d7819 */ /* 0x000fe2000001140d */
[----:B------:R-:W-:Y:S01]  /*1660*/  USEL UR19, UR14, 0x1, UP0 ;  /* 0x000000010e137887 */ /* 0x000fe20008000000 */
[----:B------:R-:W-:Y:S01]  /*1670*/  LEA.HI R3, R3, R4, RZ, 0x3 ;  /* 0x0000000403037211 */ /* 0x000fe200078f18ff */
[----:B------:R-:W-:-:S02]  /*1680*/  UISETP.NE.AND UP0, UPT, UR7, URZ, UPT ;  /* 0x0000003f0700728c */ /* 0x000fc4000bf05270 */
[----:B------:R-:W-:Y:S01]  /*1690*/  USHF.L.U32 UR29, UR14, 0x1, URZ ;  /* 0x000000010e1d7899 */ /* 0x000fe2000800063f */
[----:B------:R-:W-:Y:S01]  /*16a0*/  LOP3.LUT R3, R3, 0xfffffff8, RZ, 0xc0, !PT ;  /* 0xfffffff803037812 */ /* 0x000fe200078ec0ff */
[----:B------:R-:W-:Y:S02]  /*16b0*/  UIADD3 UR19, -UR19, UR14, URZ ;  /* 0x0000000e13137290 */ /* 0x000fe4000fffe13f */
[----:B------:R-:W-:Y:S02]  /*16c0*/  USEL UR27, URZ, 0x1, UP0 ;  /* 0x000000013f1b7887 */ /* 0x000fe40008000000 */
[----:B------:R-:W-:Y:S01]  /*16d0*/  IMAD.IADD R4, R4, 0x1, -R3 ;  /* 0x0000000104047824 */ /* 0x000fe200078e0a03 */
[----:B------:R-:W-:Y:S01]  /*16e0*/  LOP3.LUT R3, R0, 0xfffffffc, RZ, 0xc0, !PT ;  /* 0xfffffffc00037812 */ /* 0x000fe200078ec0ff */
[----:B----4-:R-:W-:-:S03]  /*16f0*/  ULEA UR22, UR6, UR22, 0x18 ;  /* 0x0000001606167291 */ /* 0x010fc6000f8ec03f */
[--C-:B------:R-:W-:Y:S01]  /*1700*/  SHF.R.S32.HI R5, RZ, 0x1f, R4.reuse ;  /* 0x0000001fff057819 */ /* 0x100fe20000011404 */
[----:B------:R-:W-:Y:S01]  /*1710*/  USHF.L.U32 UR6, UR7, 0x3, URZ ;  /* 0x0000000307067899 */ /* 0x000fe2000800063f */
[C-C-:B------:R-:W-:Y:S01]  /*1720*/  IMAD R0, R13.reuse, -0x10, -R4.reuse ;  /* 0xfffffff00d007824 */ /* 0x140fe200078e0a04 */
[----:B------:R-:W-:Y:S01]  /*1730*/  UIADD3 UR28, UR22, 0x60, URZ ;  /* 0x00000060161c7890 */ /* 0x000fe2000fffe03f */
[----:B--2---:R-:W-:Y:S01]  /*1740*/  IMAD.IADD R6, R2, 0x1, -R3 ;  /* 0x0000000102067824 */ /* 0x004fe200078e0a03 */
[----:B------:R-:W-:Y:S01]  /*1750*/  ULOP3.LUT UR6, UR6, 0x8, URZ, 0xc0, !UPT ;  /* 0x0000000806067892 */ /* 0x000fe2000f8ec03f */
[----:B------:R-:W-:Y:S01]  /*1760*/  IMAD.WIDE R2, R13, 0x10, R4 ;  /* 0x000000100d027825 */ /* 0x000fe200078e0204 */
[----:B------:R-:W-:Y:S02]  /*1770*/  ULEA UR18, UR18, UR28, 0x3 ;  /* 0x0000001c12127291 */ /* 0x000fe4000f8e183f */
[----:B------:R-:W-:Y:S01]  /*1780*/  ULOP3.LUT UR26, UR6, 0x8, URZ, 0x3c, !UPT ;  /* 0x00000008061a7892 */ /* 0x000fe2000f8e3c3f */
[----:B------:R2:W-:Y:S01]  /*1790*/  STL [R1+0x8c], R6 ;  /* 0x00008c0601007387 */ /* 0x0005e20000100800 */
[----:B------:R-:W-:-:S03]  /*17a0*/  ULOP3.LUT UR12, UR6, 0x18, URZ, 0x3c, !UPT ;  /* 0x00000018060c7892 */ /* 0x000fc6000f8e3c3f */
[----:B------:R-:W-:Y:S02]  /*17b0*/  ULDC UR6, c[0x0][0x284] ;  /* 0x0000a10000067ab9 */ /* 0x000fe40000000800 */
[----:B------:R-:W-:-:S05]  /*17c0*/  VIADD R0, R0, UR6 ;  /* 0x0000000600007c36 */ /* 0x000fca0008000000 */
[----:B------:R2:W-:Y:S04]  /*17d0*/  STL [R1+0x98], R0 ;  /* 0x0000980001007387 */ /* 0x0005e80000100800 */
[----:B------:R2:W-:Y:S02]  /*17e0*/  STL.64 [R1+0x90], R2 ;  /* 0x0000900201007387 */ /* 0x0005e40000100a00 */
.L_x_301:
[----:B--2---:R-:W-:Y:S01]  /*17f0*/  IMAD.U32 R0, RZ, RZ, UR27 ;  /* 0x0000001bff007e24 */ /* 0x004fe2000f8e00ff */
[----:B0-----:R-:W2:Y:S01]  /*1800*/  LDC R2, c[0x0][0x28c] ;  /* 0x0000a300ff027b82 */ /* 0x001ea20000000800 */
[----:B------:R-:W-:Y:S01]  /*1810*/  UMOV UR6, URZ ;  /* 0x0000003f00067c82 */ /* 0x000fe20008000000 */
[----:B------:R-:W-:Y:S02]  /*1820*/  UMOV UR23, UR5 ;  /* 0x0000000500177c82 */ /* 0x000fe40008000000 */
[----:B------:R-:W-:-:S04]  /*1830*/  SHF.L.U32 R0, R0, 0x1f, RZ ;  /* 0x0000001f00007819 */ /* 0x000fc800000006ff */
[----:B------:R-:W3:Y:S01]  /*1840*/  SYNCS.PHASECHK.TRANS64.TRYWAIT P0, [UR18+-0x8], R0 ;  /* 0xfffff800ff0075a7 */ /* 0x000ee20008000152 */
[----:B--2---:R-:W-:Y:S01]  /*1850*/  ISETP.GE.AND P1, PT, R2, 0x1, PT ;  /* 0x000000010200780c */ /* 0x004fe20003f26270 */
[----:B---34-:R-:W-:-:S12]  /*1860*/  @!P0 BRA `(.L_x_19) ;  /* 0x000000e800e88947 */ /* 0x018fd80003800000 */
.L_x_324:
[----:B------:R3:W-:Y:S01]  /*1870*/  STL [R1+0x6c], RZ ;  /* 0x00006cff01007387 */ /* 0x0007e20000100800 */
[----:B------:R-:W-:Y:S01]  /*1880*/  UMOV UR24, UR4 ;  /* 0x0000000400187c82 */ /* 0x000fe20008000000 */
[----:B------:R-:W-:Y:S01]  /*1890*/  UMOV UR7, URZ ;  /* 0x0000003f00077c82 */ /* 0x000fe20008000000 */
[----:B------:R-:W-:Y:S01]  /*18a0*/  UMOV UR8, URZ ;  /* 0x0000003f00087c82 */ /* 0x000fe20008000000 */
[----:B------:R3:W-:Y:S01]  /*18b0*/  STL [R1+0x68], RZ ;  /* 0x000068ff01007387 */ /* 0x0007e20000100800 */
[----:B--2---:R-:W-:Y:S01]  /*18c0*/  IMAD.MOV.U32 R0, RZ, RZ, RZ ;  /* 0x000000ffff007224 */ /* 0x004fe200078e00ff */
[----:B------:R-:W-:Y:S02]  /*18d0*/  CS2R R2, SRZ ;  /* 0x0000000000027805 */ /* 0x000fe4000001ff00 */
[----:B------:R-:W-:Y:S01]  /*18e0*/  CS2R R4, SRZ ;  /* 0x0000000000047805 */ /* 0x000fe2000001ff00 */
[----:B------:R3:W-:Y:S01]  /*18f0*/  STL [R1+0x64], RZ ;  /* 0x000064ff01007387 */ /* 0x0007e20000100800 */
[----:B------:R-:W-:-:S02]  /*1900*/  CS2R R6, SRZ ;  /* 0x0000000000067805 */ /* 0x000fc4000001ff00 */
[----:B------:R-:W-:Y:S02]  /*1910*/  CS2R R8, SRZ ;  /* 0x0000000000087805 */ /* 0x000fe4000001ff00 */
[----:B0-----:R-:W-:Y:S01]  /*1920*/  CS2R R10, SRZ ;  /* 0x00000000000a7805 */ /* 0x001fe2000001ff00 */
[----:B------:R3:W-:Y:S01]  /*1930*/  STL [R1+0x60], RZ ;  /* 0x000060ff01007387 */ /* 0x0007e20000100800 */
[----:B-1----:R-:W-:Y:S02]  /*1940*/  CS2R R12, SRZ ;  /* 0x00000000000c7805 */ /* 0x002fe4000001ff00 */
[----:B------:R-:W-:Y:S02]  /*1950*/  CS2R R14, SRZ ;  /* 0x00000000000e7805 */ /* 0x000fe4000001ff00 */
[----:B------:R-:W-:Y:S01]  /*1960*/  CS2R R16, SRZ ;  /* 0x0000000000107805 */ /* 0x000fe2000001ff00 */
[----:B------:R3:W-:Y:S01]  /*1970*/  STL [R1+0x5c], RZ ;  /* 0x00005cff01007387 */ /* 0x0007e20000100800 */
[----:B------:R-:W-:-:S02]  /*1980*/  CS2R R18, SRZ ;  /* 0x0000000000127805 */ /* 0x000fc4000001ff00 */
[----:B------:R-:W-:Y:S02]  /*1990*/  CS2R R20, SRZ ;  /* 0x0000000000147805 */ /* 0x000fe4000001ff00 */
[----:B------:R-:W-:Y:S01]  /*19a0*/  CS2R R22, SRZ ;  /* 0x0000000000167805 */ /* 0x000fe2000001ff00 */
[----:B------:R3:W-:Y:S01]  /*19b0*/  STL [R1+0x58], RZ ;  /* 0x000058ff01007387 */ /* 0x0007e20000100800 */
[----:B------:R-:W-:Y:S02]  /*19c0*/  CS2R R152, SRZ ;  /* 0x0000000000987805 */ /* 0x000fe4000001ff00 */
        /* <DEDUP_REMOVED lines=48> */
[----:B------:R-:W-:Y:S01]  /*1cd0*/  CS2R R226, SRZ ;  /* 0x0000000000e27805 */ /* 0x000fe2000001ff00 */
[----:B------:R-:W-:Y:S01]  /*1ce0*/  IMAD.MOV.U32 R228, RZ, RZ, RZ ;  /* 0x000000ffffe47224 */ /* 0x000fe200078e00ff */
[----:B------:R3:W-:Y:S01]  /*1cf0*/  STL [R1+0x24], RZ ;  /* 0x000024ff01007387 */ /* 0x0007e20000100800 */
[----:B------:R-:W-:Y:S02]  /*1d00*/  CS2R R24, SRZ ;  /* 0x0000000000187805 */ /* 0x000fe4000001ff00 */
[----:B------:R-:W-:-:S02]  /*1d10*/  CS2R R26, SRZ ;  /* 0x00000000001a7805 */ /* 0x000fc4000001ff00 */
[----:B------:R-:W-:Y:S01]  /*1d20*/  CS2R R28, SRZ ;  /* 0x00000000001c7805 */ /* 0x000fe2000001ff00 */
[----:B------:R3:W-:Y:S01]  /*1d30*/  STL [R1+0x20], RZ ;  /* 0x000020ff01007387 */ /* 0x0007e20000100800 */
[----:B------:R-:W-:Y:S02]  /*1d40*/  CS2R R30, SRZ ;  /* 0x00000000001e7805 */ /* 0x000fe4000001ff00 */
[----:B------:R-:W-:Y:S02]  /*1d50*/  CS2R R32, SRZ ;  /* 0x0000000000207805 */ /* 0x000fe4000001ff00 */
[----:B------:R-:W-:Y:S01]  /*1d60*/  CS2R R34, SRZ ;  /* 0x0000000000227805 */ /* 0x000fe2000001ff00 */
        /* <DEDUP_REMOVED lines=28> */
[----:B------:R3:W-:Y:S01]  /*1f30*/  STL [R1], RZ ;  /* 0x000000ff01007387 */ /* 0x0007e20000100800 */
[----:B------:R-:W-:Y:S02]  /*1f40*/  CS2R R78, SRZ ;  /* 0x00000000004e7805 */ /* 0x000fe4000001ff00 */
[----:B------:R-:W-:Y:S02]  /*1f50*/  CS2R R80, SRZ ;  /* 0x0000000000507805 */ /* 0x000fe4000001ff00 */
[----:B------:R-:W-:Y:S02]  /*1f60*/  CS2R R82, SRZ ;  /* 0x0000000000527805 */ /* 0x000fe4000001ff00 */
[----:B------:R-:W-:Y:S02]  /*1f70*/  CS2R R84, SRZ ;  /* 0x0000000000547805 */ /* 0x000fe4000001ff00 */
[----:B------:R-:W-:-:S02]  /*1f80*/  CS2R R86, SRZ ;  /* 0x0000000000567805 */ /* 0x000fc4000001ff00 */
[----:B------:R-:W-:Y:S02]  /*1f90*/  CS2R R88, SRZ ;  /* 0x0000000000587805 */ /* 0x000fe4000001ff00 */
        /* <DEDUP_REMOVED lines=30> */
[----:B------:R-:W-:Y:S01]  /*2180*/  CS2R R150, SRZ ;  /* 0x0000000000967805 */ /* 0x000fe2000001ff00 */
[----:B---3--:R-:W-:Y:S06]  /*2190*/  @!P1 BRA `(.L_x_20) ;  /* 0x0000001000a09947 */ /* 0x008fec0003800000 */
[----:B------:R-:W-:-:S06]  /*21a0*/  UISETP.NE.AND UP0, UPT, UR30, 0x3, UPT ;  /* 0x000000031e00788c */ /* 0x000fcc000bf05270 */
[----:B------:R-:W-:-:S13]  /*21b0*/  PLOP3.LUT P1, PT, PT, PT, UP0, 0x80, 0x0 ;  /* 0x000000000000781c */ /* 0x000fda0003f2f008 */
[----:B------:R-:W-:Y:S05]  /*21c0*/  @!P1 BRA `(.L_x_21) ;  /* 0x0000000000049947 */ /* 0x000fea0003800000 */
[----:B------:R-:W-:Y:S01]  /*21d0*/  BPT.TRAP 0x1 ;  /* 0x000000040000795c */ /* 0x000fe20000300000 */
.L_x_21:
[----:B------:R-:W-:Y:S01]  /*21e0*/  ULEA UR6, UR5, UR22, 0x3 ;  /* 0x0000001605067291 */ /* 0x000fe2000f8e183f */
[----:B------:R-:W-:-:S05]  /*21f0*/  IMAD.U32 R0, RZ, RZ, UR4 ;  /* 0x00000004ff007e24 */ /* 0x000fca000f8e00ff */
[----:B------:R-:W-:-:S04]  /*2200*/  SHF.L.U32 R0, R0, 0x1f, RZ ;  /* 0x0000001f00007819 */ /* 0x000fc800000006ff */
[----:B------:R0:W1:Y:S01]  /*2210*/  SYNCS.PHASECHK.TRANS64.TRYWAIT P0, [UR6], R0 ;  /* 0x00000000ff0075a7 */ /* 0x0000620008000146 */
[----:B------:R-:W-:Y:S05]  /*2220*/  @!P1 BRA `(.L_x_22) ;  /* 0x0000000000049947 */ /* 0x000fea0003800000 */
[----:B------:R-:W-:Y:S01]  /*2230*/  BPT.TRAP 0x1 ;  /* 0x000000040000795c */ /* 0x000fe20000300000 */
.L_x_22:
[----:B-1----:R-:W-:Y:S05]  /*2240*/  @P0 BRA `(.L_x_23) ;  /* 0x0000000000080947 */ /* 0x002fea0003800000 */
[----:B------:R-:W1:Y:S02]  /*2250*/  SYNCS.PHASECHK.TRANS64.TRYWAIT P0, [UR6], R0 ;  /* 0x00000000ff0075a7 */ /* 0x000e640008000146 */
[----:B-1----:R-:W-:Y:S05]  /*2260*/  @!P0 BRA `(.L_x_24) ;  /* 0x000000e000808947 */ /* 0x002fea0003800000 */
.L_x_23:
[----:B------:R-:W-:Y:S01]  /*2270*/  UIADD3 UR6, UR22, 0x180, URZ ;  /* 0x0000018016067890 */ /* 0x000fe2000fffe03f */
[----:B------:R-:W-:Y:S01]  /*2280*/  WARPGROUP.ARRIVE ;  /* 0x00000000000079c5 */ /* 0x000fe20000000000 */
[----:B------:R-:W-:Y:S01]  /*2290*/  UIADD3 UR7, UR22, 0xa180, URZ ;  /* 0x0000a18016077890 */ /* 0x000fe2000fffe03f */
[----:B------:R2:W-:Y:S01]  /*22a0*/  STL [R1+0x6c], RZ ;  /* 0x00006cff01007387 */ /* 0x0005e20000100800 */
[----:B------:R-:W-:Y:S01]  /*22b0*/  USHF.R.U32.HI UR6, URZ, 0x4, UR6 ;  /* 0x000000043f067899 */ /* 0x000fe20008011606 */
[----:B01----:R-:W-:Y:S01]  /*22c0*/  IMAD.MOV.U32 R0, RZ, RZ, RZ ;  /* 0x000000ffff007224 */ /* 0x003fe200078e00ff */
[----:B------:R-:W-:Y:S01]  /*22d0*/  USHF.R.U32.HI UR7, URZ, 0x4, UR7 ;  /* 0x000000043f077899 */ /* 0x000fe20008011607 */
[----:B------:R2:W-:Y:S01]  /*22e0*/  STL [R1+0x68], RZ ;  /* 0x000068ff01007387 */ /* 0x0005e20000100800 */
[----:B------:R-:W-:Y:S01]  /*22f0*/  ULOP3.LUT UR6, UR6, 0x3fff, URZ, 0xc0, !UPT ;  /* 0x00003fff06067892 */ /* 0x000fe2000f8ec03f */
[----:B------:R-:W-:Y:S01]  /*2300*/  CS2R R2, SRZ ;  /* 0x0000000000027805 */ /* 0x000fe2000001ff00 */
[----:B------:R-:W-:Y:S01]  /*2310*/  ULOP3.LUT UR7, UR7, 0x3fff, URZ, 0xc0, !UPT ;  /* 0x00003fff07077892 */ /* 0x000fe2000f8ec03f */
[----:B------:R2:W-:Y:S01]  /*2320*/  STL [R1+0x64], RZ ;  /* 0x000064ff01007387 */ /* 0x0005e20000100800 */
[----:B------:R-:W-:Y:S01]  /*2330*/  ULOP3.LUT UR6, UR6, 0x10000, URZ, 0xfc, !UPT ;  /* 0x0001000006067892 */ /* 0x000fe2000f8efc3f */
[----:B------:R-:W-:Y:S01]  /*2340*/  CS2R R4, SRZ ;  /* 0x0000000000047805 */ /* 0x000fe2000001ff00 */
[----:B------:R-:W-:Y:S01]  /*2350*/  ULOP3.LUT UR7, UR7, 0x10000, URZ, 0xfc, !UPT ;  /* 0x0001000007077892 */ /* 0x000fe2000f8efc3f */
[----:B------:R2:W-:Y:S01]  /*2360*/  STL [R1+0x60], RZ ;  /* 0x000060ff01007387 */ /* 0x0005e20000100800 */
[----:B------:R-:W-:Y:S01]  /*2370*/  ULEA UR6, UR5, UR6, 0x9 ;  /* 0x0000000605067291 */ /* 0x000fe2000f8e483f */
[----:B------:R-:W-:Y:S01]  /*2380*/  CS2R R6, SRZ ;  /* 0x0000000000067805 */ /* 0x000fe2000001ff00 */
[----:B------:R-:W-:Y:S01]  /*2390*/  ULEA UR7, UR5, UR7, 0xb ;  /* 0x0000000705077291 */ /* 0x000fe2000f8e583f */
[----:B------:R2:W-:Y:S01]  /*23a0*/  STL [R1+0x5c], RZ ;  /* 0x00005cff01007387 */ /* 0x0005e20000100800 */
[----:B------:R-:W-:Y:S01]  /*23b0*/  UMOV UR9, 0x40000040 ;  /* 0x4000004000097882 */ /* 0x000fe20000000000 */
[----:B------:R-:W-:Y:S01]  /*23c0*/  UMOV UR11, 0x40000040 ;  /* 0x40000040000b7882 */ /* 0x000fe20000000000 */
[----:B------:R-:W-:Y:S01]  /*23d0*/  CS2R R8, SRZ ;  /* 0x0000000000087805 */ /* 0x000fe2000001ff00 */
[----:B------:R-:W-:Y:S01]  /*23e0*/  UMOV UR8, UR6 ;  /* 0x0000000600087c82 */ /* 0x000fe20008000000 */
[----:B------:R2:W-:Y:S01]  /*23f0*/  STL [R1+0x58], RZ ;  /* 0x000058ff01007387 */ /* 0x0005e20000100800 */
[----:B------:R-:W-:Y:S01]  /*2400*/  UMOV UR10, UR7 ;  /* 0x00000007000a7c82 */ /* 0x000fe20008000000 */
[----:B------:R-:W-:Y:S01]  /*2410*/  CS2R R10, SRZ ;  /* 0x00000000000a7805 */ /* 0x000fe2000001ff00 */
[----:B------:R-:W-:Y:S01]  /*2420*/  QGMMA.64x256x32.F32.E5M2.E5M2 R24, gdesc[UR8], RZ, !UPT ;  /* 0x03e00000081879f3 */ /* 0x000fe2000c7038ff */
[----:B------:R-:W-:Y:S01]  /*2430*/  UIADD3 UR8, UR6, 0x2, URZ ;  /* 0x0000000206087890 */ /* 0x000fe2000fffe03f */
[----:B------:R2:W-:Y:S01]  /*2440*/  STL [R1+0x54], RZ ;  /* 0x000054ff01007387 */ /* 0x0005e20000100800 */
[----:B------:R-:W-:Y:S01]  /*2450*/  UIADD3 UR10, UR7, 0x2, URZ ;  /* 0x00000002070a7890 */ /* 0x000fe2000fffe03f */
[----:B------:R-:W-:Y:S01]  /*2460*/  CS2R R12, SRZ ;  /* 0x00000000000c7805 */ /* 0x000fe2000001ff00 */
[----:B------:R-:W-:Y:S01]  /*2470*/  UMOV UR9, 0x40000040 ;  /* 0x4000004000097882 */ /* 0x000fe20000000000 */
[----:B------:R-:W-:Y:S01]  /*2480*/  UMOV UR11, 0x40000040 ;  /* 0x40000040000b7882 */ /* 0x000fe20000000000 */
        /* <DEDUP_REMOVED lines=57> */
[----:B------:R-:W-:Y:S01]  /*2820*/  CS2R R226, SRZ ;  /* 0x0000000000e27805 */ /* 0x000fe2000001ff00 */
[----:B------:R-:W-:-:S02]  /*2830*/  IMAD.MOV.U32 R228, RZ, RZ, RZ ;  /* 0x000000ffffe47224 */ /* 0x000fc400078e00ff */
[----:B------:R2:W-:Y:S04]  /*2840*/  STL [R1+0x14], RZ ;  /* 0x000014ff01007387 */ /* 0x0005e80000100800 */
[----:B------:R2:W-:Y:S04]  /*2850*/  STL [R1+0x10], RZ ;  /* 0x000010ff01007387 */ /* 0x0005e80000100800 */
[----:B------:R2:W-:Y:S04]  /*2860*/  STL [R1+0xc], RZ ;  /* 0x00000cff01007387 */ /* 0x0005e80000100800 */
[----:B------:R2:W-:Y:S04]  /*2870*/  STL [R1+0x8], RZ ;  /* 0x000008ff01007387 */ /* 0x0005e80000100800 */
[----:B------:R2:W-:Y:S04]  /*2880*/  STL [R1+0x4], RZ ;  /* 0x000004ff01007387 */ /* 0x0005e80000100800 */
[----:B------:R2:W-:Y:S01]  /*2890*/  STL [R1], RZ ;  /* 0x000000ff01007387 */ /* 0x0005e20000100800 */
[----:B------:R-:W-:Y:S01]  /*28a0*/  QGMMA.64x256x32.F32.E5M2.E5M2 R24, gdesc[UR8], R24 ;  /* 0x03e00000081879f3 */ /* 0x000fe20008703818 */
[----:B------:R-:W-:-:S02]  /*28b0*/  UIADD3 UR8, UR6, 0x4, URZ ;  /* 0x0000000406087890 */ /* 0x000fc4000fffe03f */
[----:B------:R-:W-:Y:S01]  /*28c0*/  UIADD3 UR10, UR7, 0x4, URZ ;  /* 0x00000004070a7890 */ /* 0x000fe2000fffe03f */
[----:B------:R-:W-:Y:S01]  /*28d0*/  UMOV UR9, 0x40000040 ;  /* 0x4000004000097882 */ /* 0x000fe20000000000 */
[----:B------:R-:W-:-:S15]  /*28e0*/  UMOV UR11, 0x40000040 ;  /* 0x40000040000b7882 */ /* 0x000fde0000000000 */
[----:B------:R-:W-:-:S08]  /*28f0*/  NOP ;  /* 0x0000000000007918 */ /* 0x000fd00000000000 */
[----:B------:R-:W-:Y:S01]  /*2900*/  QGMMA.64x256x32.F32.E5M2.E5M2 R24, gdesc[UR8], R24 ;  /* 0x03e00000081879f3 */ /* 0x000fe20008703818 */
[----:B------:R-:W-:Y:S02]  /*2910*/  UIADD3 UR10, UR7, 0x6, URZ ;  /* 0x00000006070a7890 */ /* 0x000fe4000fffe03f */
[----:B------:R-:W-:Y:S01]  /*2920*/  UIADD3 UR8, UR6, 0x6, URZ ;  /* 0x0000000606087890 */ /* 0x000fe2000fffe03f */
[----:B------:R-:W-:Y:S01]  /*2930*/  ULDC UR7, c[0x0][0x50c] ;  /* 0x0001430000077ab9 */ /* 0x000fe20000000800 */
[----:B------:R-:W-:Y:S01]  /*2940*/  UMOV UR9, 0x40000040 ;  /* 0x4000004000097882 */ /* 0x000fe20000000000 */
[----:B------:R-:W-:Y:S01]  /*2950*/  UISETP.NE.AND UP0, UPT, UR7, 0x4, UPT ;  /* 0x000000040700788c */ /* 0x000fe2000bf05270 */
[----:B------:R-:W-:Y:S01]  /*2960*/  UMOV UR11, 0x40000040 ;  /* 0x40000040000b7882 */ /* 0x000fe20000000000 */
[----:B------:R-:W-:Y:S02]  /*2970*/  UMOV UR6, 0x4 ;  /* 0x0000000400067882 */ /* 0x000fe40000000000 */
[----:B------:R-:W-:-:S06]  /*2980*/  USEL UR7, URZ, 0x1, UP0 ;  /* 0x000000013f077887 */ /* 0x000fcc0008000000 */
[----:B------:R-:W-:-:S12]  /*2990*/  ISETP.NE.AND P0, PT, RZ, UR7, PT ;  /* 0x00000007ff007c0c */ /* 0x000fd8000bf05270 */
[----:B------:R-:W-:Y:S01]  /*29a0*/  QGMMA.64x256x32.F32.E5M2.E5M2 R24, gdesc[UR8], R24, gsb0 ;  /* 0x03e00000081879f3 */ /* 0x000fe20008003818 */
[----:B--2---:R-:W-:Y:S05]  /*29b0*/  @!P0 BRA `(.L_x_25) ;  /* 0x0000000800808947 */ /* 0x004fea0003800000 */
[----:B------:R-:W-:Y:S02]  /*29c0*/  WARPGROUP.DEPBAR.LE gsb0, 0x0 ;  /* 0x00008000000079c5 */ /* 0x000fe40000010000 */
[----:B------:R-:W-:-:S01]  /*29d0*/  FADD R227, RZ, R25 ;  /* 0x00000019ffe37221 */ /* 0x000fc20000000000 */
[----:B------:R-:W-:Y:S01]  /*29e0*/  FADD R228, RZ, R24 ;  /* 0x00000018ffe47221 */ /* 0x000fe20000000000 */
[----:B------:R-:W-:-:S01]  /*29f0*/  FADD R226, RZ, R26 ;  /* 0x0000001affe27221 */ /* 0x000fc20000000000 */
[----:B------:R-:W-:Y:S01]  /*2a00*/  FADD R225, RZ, R27 ;  /* 0x0000001bffe17221 */ /* 0x000fe20000000000 */
[----:B------:R-:W-:-:S01]  /*2a10*/  FADD R224, RZ, R28 ;  /* 0x0000001cffe07221 */ /* 0x000fc20000000000 */
[----:B------:R0:W-:Y:S01]  /*2a20*/  STL [R1+0xa0], R227 ;  /* 0x0000a0e301007387 */ /* 0x0001e20000100800 */
[----:B------:R-:W-:-:S01]  /*2a30*/  FADD R223, RZ, R29 ;  /* 0x0000001dffdf7221 */ /* 0x000fc20000000000 */
[----:B------:R-:W-:Y:S01]  /*2a40*/  FADD R222, RZ, R30 ;  /* 0x0000001effde7221 */ /* 0x000fe20000000000 */
[----:B------:R-:W-:-:S01]  /*2a50*/  FADD R221, RZ, R31 ;  /* 0x0000001fffdd7221 */ /* 0x000fc20000000000 */
[----:B------:R-:W-:Y:S01]  /*2a60*/  FADD R220, RZ, R32 ;  /* 0x00000020ffdc7221 */ /* 0x000fe20000000000 */
[----:B------:R-:W-:-:S01]  /*2a70*/  FADD R219, RZ, R33 ;  /* 0x00000021ffdb7221 */ /* 0x000fc20000000000 */
[----:B------:R-:W-:Y:S01]  /*2a80*/  FADD R218, RZ, R34 ;  /* 0x00000022ffda7221 */ /* 0x000fe20000000000 */
[----:B------:R-:W-:-:S01]  /*2a90*/  FADD R217, RZ, R35 ;  /* 0x00000023ffd97221 */ /* 0x000fc20000000000 */
[----:B------:R-:W-:Y:S01]  /*2aa0*/  FADD R216, RZ, R36 ;  /* 0x00000024ffd87221 */ /* 0x000fe20000000000 */
[----:B------:R-:W-:-:S01]  /*2ab0*/  FADD R215, RZ, R37 ;  /* 0x00000025ffd77221 */ /* 0x000fc20000000000 */
[----:B0-----:R-:W-:Y:S01]  /*2ac0*/  FADD R227, RZ, R124 ;  /* 0x0000007cffe37221 */ /* 0x001fe20000000000 */
[----:B------:R-:W-:-:S01]  /*2ad0*/  FADD R214, RZ, R38 ;  /* 0x00000026ffd67221 */ /* 0x000fc20000000000 */
[----:B------:R-:W-:Y:S01]  /*2ae0*/  FADD R213, RZ, R39 ;  /* 0x00000027ffd57221 */ /* 0x000fe20000000000 */
[----:B------:R-:W-:-:S01]  /*2af0*/  FADD R212, RZ, R40 ;  /* 0x00000028ffd47221 */ /* 0x000fc20000000000 */
[----:B------:R-:W-:Y:S01]  /*2b00*/  FADD R211, RZ, R41 ;  /* 0x00000029ffd37221 */ /* 0x000fe20000000000 */
[----:B------:R0:W-:Y:S01]  /*2b10*/  STL [R1], R227 ;  /* 0x000000e301007387 */ /* 0x0001e20000100800 */
        /* <DEDUP_REMOVED lines=94> */
[----:B0-----:R-:W-:-:S05]  /*3100*/  FADD R227, RZ, R131 ;  /* 0x00000083ffe37221 */ /* 0x001fca0000000000 */
[----:B------:R0:W-:Y:S02]  /*3110*/  STL [R1+0x1c], R227 ;  /* 0x00001ce301007387 */ /* 0x0001e40000100800 */
        /* <DEDUP_REMOVED lines=39> */
[----:B------:R0:W-:Y:S04]  /*3390*/  STL [R1+0x6c], R227 ;  /* 0x00006ce301007387 */ /* 0x0001e80000100800 */
[----:B0-----:R0:W5:Y:S01]  /*33a0*/  LDL.LU R227, [R1+0xa0] ;  /* 0x0000a00001e37983 */ /* 0x0011620000300800 */
[----:B------:R-:W-:-:S05]  /*33b0*/  UMOV UR6, URZ ;  /* 0x0000003f00067c82 */ /* 0x000fca0008000000 */
.L_x_25:
[----:B------:R-:W-:Y:S01]  /*33c0*/  UIADD3 UR23, UR5, 0x1, URZ ;  /* 0x0000000105177890 */ /* 0x000fe2000fffe03f */
[----:B------:R-:W-:-:S03]  /*33d0*/  UMOV UR8, 0x1 ;  /* 0x0000000100087882 */ /* 0x000fc60000000000 */
[----:B------:R-:W-:-:S04]  /*33e0*/  UISETP.NE.AND UP0, UPT, UR23, 0x5, UPT ;  /* 0x000000051700788c */ /* 0x000fc8000bf05270 */
[----:B------:R-:W-:Y:S02]  /*33f0*/  USEL UR24, URZ, 0x1, UP0 ;  /* 0x000000013f187887 */ /* 0x000fe40008000000 */
[----:B------:R-:W-:Y:S02]  /*3400*/  USEL UR23, UR23, URZ, UP0 ;  /* 0x0000003f17177287 */ /* 0x000fe40008000000 */
[----:B------:R-:W-:-:S12]  /*3410*/  ULOP3.LUT UR24, UR4, UR24, URZ, 0x3c, !UPT ;  /* 0x0000001804187292 */ /* 0x000fd8000f8e3c3f */
.L_x_20:
[----:B------:R-:W-:-:S06]  /*3420*/  UISETP.GE.AND UP0, UPT, UR19, 0x1, UPT ;  /* 0x000000011300788c */ /* 0x000fcc000bf06270 */
[----:B------:R-:W-:-:S13]  /*3430*/  PLOP3.LUT P0, PT, PT, PT, UP0, 0x80, 0x0 ;  /* 0x000000000000781c */ /* 0x000fda0003f0f008 */
[----:B------:R-:W-:Y:S05]  /*3440*/  @!P0 BRA `(.L_x_26) ;  /* 0x0000001000dc8947 */ /* 0x000fea0003800000 */
[----:B------:R-:W-:Y:S01]  /*3450*/  UMOV UR25, UR19 ;  /* 0x0000001300197c82 */ /* 0x000fe20008000000 */
[----:B------:R-:W-:Y:S01]  /*3460*/  UMOV UR33, UR5 ;  /* 0x0000000500217c82 */ /* 0x000fe20008000000 */
[----:B------:R-:W-:-:S05]  /*3470*/  ULDC UR35, c[0x0][0x50c] ;  /* 0x0001430000237ab9 */ /* 0x000fca0000000800 */
.L_x_34:
[----:B------:R-:W-:-:S06]  /*3480*/  UISETP.NE.AND UP0, UPT, UR30, 0x3, UPT ;  /* 0x000000031e00788c */ /* 0x000fcc000bf05270 */
[----:B------:R-:W-:-:S13]  /*3490*/  PLOP3.LUT P1, PT, PT, PT, UP0, 0x80, 0x0 ;  /* 0x000000000000781c */ /* 0x000fda0003f2f008 */
[----:B-----5:R-:W-:Y:S05]  /*34a0*/  @!P1 BRA `(.L_x_27) ;  /* 0x0000000000049947 */ /* 0x020fea0003800000 */
[----:B------:R-:W-:Y:S01]  /*34b0*/  BPT.TRAP 0x1 ;  /* 0x000000040000795c */ /* 0x000fe20000300000 */
.L_x_27:
[----:B------:R-:W-:Y:S01]  /*34c0*/  ULEA UR9, UR23, UR22, 0x3 ;  /* 0x0000001617097291 */ /* 0x000fe2000f8e183f */
[----:B------:R-:W-:-:S05]  /*34d0*/  IMAD.U32 R229, RZ, RZ, UR24 ;  /* 0x00000018ffe57e24 */ /* 0x000fca000f8e00ff */
[----:B------:R-:W-:-:S04]  /*34e0*/  SHF.L.U32 R229, R229, 0x1f, RZ ;  /* 0x0000001fe5e57819 */ /* 0x000fc800000006ff */
[----:B------:R1:W2:Y:S01]  /*34f0*/  SYNCS.PHASECHK.TRANS64.TRYWAIT P0, [UR9], R229 ;  /* 0x000000e5ff0075a7 */ /* 0x0002a20008000149 */
[----:B------:R-:W-:Y:S05]  /*3500*/  @!P1 BRA `(.L_x_28) ;  /* 0x0000000000049947 */ /* 0x000fea0003800000 */
[----:B------:R-:W-:Y:S01]  /*3510*/  BPT.TRAP 0x1 ;  /* 0x000000040000795c */ /* 0x000fe20000300000 */
.L_x_28:
[----:B--2---:R-:W-:Y:S05]  /*3520*/  @P0 BRA `(.L_x_29) ;  /* 0x0000000000080947 */ /* 0x004fea0003800000 */
[----:B------:R-:W2:Y:S02]  /*3530*/  SYNCS.PHASECHK.TRANS64.TRYWAIT P0, [UR9], R229 ;  /* 0x000000e5ff0075a7 */ /* 0x000ea40008000149 */
[----:B--2---:R-:W-:Y:S05]  /*3540*/  @!P0 BRA `(.L_x_30) ;  /* 0x000000cc00e08947 */ /* 0x004fea0003800000 */
.L_x_29:
[----:B------:R-:W-:Y:S01]  /*3550*/  UIADD3 UR9, UR22, 0x180, URZ ;  /* 0x0000018016097890 */ /* 0x000fe2000fffe03f */
[----:B------:R-:W-:Y:S01]  /*3560*/  WARPGROUP.ARRIVE ;  /* 0x00000000000079c5 */ /* 0x000fe20000000000 */
[----:B------:R-:W-:Y:S02]  /*3570*/  UIADD3 UR10, UR22, 0xa180, URZ ;  /* 0x0000a180160a7890 */ /* 0x000fe4000fffe03f */
[----:B------:R-:W-:Y:S02]  /*3580*/  USHF.R.U32.HI UR9, URZ, 0x4, UR9 ;  /* 0x000000043f097899 */ /* 0x000fe40008011609 */
[----:B------:R-:W-:Y:S02]  /*3590*/  USHF.R.U32.HI UR10, URZ, 0x4, UR10 ;  /* 0x000000043f0a7899 */ /* 0x000fe4000801160a */
[----:B------:R-:W-:Y:S02]  /*35a0*/  UISETP.NE.AND UP0, UPT, UR7, URZ, UPT ;  /* 0x0000003f0700728c */ /* 0x000fe4000bf05270 */
[----:B------:R-:W-:-:S02]  /*35b0*/  ULOP3.LUT UR9, UR9, 0x3fff, URZ, 0xc0, !UPT ;  /* 0x00003fff09097892 */ /* 0x000fc4000f8ec03f */
[----:B------:R-:W-:Y:S02]  /*35c0*/  ULOP3.LUT UR10, UR10, 0x3fff, URZ, 0xc0, !UPT ;  /* 0x00003fff0a0a7892 */ /* 0x000fe4000f8ec03f */
[----:B------:R-:W-:Y:S02]  /*35d0*/  USEL UR8, UR8, URZ, !UP0 ;  /* 0x0000003f08087287 */ /* 0x000fe4000c000000 */
[----:B------:R-:W-:Y:S02]  /*35e0*/  ULOP3.LUT UR7, UR9, 0x10000, URZ, 0xfc, !UPT ;  /* 0x0001000009077892 */ /* 0x000fe4000f8efc3f */
[----:B------:R-:W-:Y:S02]  /*35f0*/  ULOP3.LUT UR10, UR10, 0x10000, URZ, 0xfc, !UPT ;  /* 0x000100000a0a7892 */ /* 0x000fe4000f8efc3f */
[----:B------:R-:W-:Y:S02]  /*3600*/  UISETP.NE.U32.AND UP0, UPT, UR8, URZ, UPT ;  /* 0x0000003f0800728c */ /* 0x000fe4000bf05070 */
[----:B------:R-:W-:-:S02]  /*3610*/  ULEA UR7, UR23, UR7, 0x9 ;  /* 0x0000000717077291 */ /* 0x000fc4000f8e483f */
[----:B------:R-:W-:Y:S01]  /*3620*/  ULEA UR34, UR23, UR10, 0xb ;  /* 0x0000000a17227291 */ /* 0x000fe2000f8e583f */
[----:B------:R-:W-:Y:S01]  /*3630*/  UMOV UR9, 0x40000040 ;  /* 0x4000004000097882 */ /* 0x000fe20000000000 */
[----:B------:R-:W-:Y:S01]  /*3640*/  UMOV UR11, 0x40000040 ;  /* 0x40000040000b7882 */ /* 0x000fe20000000000 */
[----:B------:R-:W-:Y:S02]  /*3650*/  UIADD3 UR6, UR6, 0x4, URZ ;  /* 0x0000000406067890 */ /* 0x000fe4000fffe03f */
[----:B------:R-:W-:Y:S02]  /*3660*/  UMOV UR8, UR7 ;  /* 0x0000000700087c82 */ /* 0x000fe40008000000 */
[----:B------:R-:W-:Y:S02]  /*3670*/  UMOV UR10, UR34 ;  /* 0x00000022000a7c82 */ /* 0x000fe40008000000 */
[----:B------:R-:W-:Y:S01]  /*3680*/  QGMMA.64x256x32.F32.E5M2.E5M2 R24, gdesc[UR8], R24, UP0 ;  /* 0x03e00000081879f3 */ /* 0x000fe2000bf03818 */
[----:B------:R-:W-:-:S02]  /*3690*/  UIADD3 UR8, UR7, 0x2, URZ ;  /* 0x0000000207087890 */ /* 0x000fc4000fffe03f */
[----:B------:R-:W-:Y:S01]  /*36a0*/  UIADD3 UR10, UR34, 0x2, URZ ;  /* 0x00000002220a7890 */ /* 0x000fe2000fffe03f */
[----:B------:R-:W-:Y:S01]  /*36b0*/  UMOV UR9, 0x40000040 ;  /* 0x4000004000097882 */ /* 0x000fe20000000000 */
[----:B------:R-:W-:Y:S01]  /*36c0*/  UMOV UR11, 0x40000040 ;  /* 0x40000040000b7882 */ /* 0x000fe20000000000 */
[----:B------:R-:W-:-:S15]  /*36d0*/  UISETP.NE.AND UP0, UPT, UR6, UR35, UPT ;  /* 0x000000230600728c */ /* 0x000fde000bf05270 */
[----:B------:R-:W-:-:S07]  /*36e0*/  NOP ;  /* 0x0000000000007918 */ /* 0x000fce0000000000 */
[----:B------:R-:W-:Y:S01]  /*36f0*/  QGMMA.64x256x32.F32.E5M2.E5M2 R24, gdesc[UR8], R24 ;  /* 0x03e00000081879f3 */ /* 0x000fe20008703818 */
[----:B------:R-:W-:Y:S02]  /*3700*/  UIADD3 UR8, UR7, 0x4, URZ ;  /* 0x0000000407087890 */ /* 0x000fe4000fffe03f */
[----:B------:R-:W-:Y:S01]  /*3710*/  UIADD3 UR10, UR34, 0x4, URZ ;  /* 0x00000004220a7890 */ /* 0x000fe2000fffe03f */
[----:B------:R-:W-:Y:S01]  /*3720*/  UMOV UR9, 0x40000040 ;  /* 0x4000004000097882 */ /* 0x000fe20000000000 */
[----:B------:R-:W-:-:S15]  /*3730*/  UMOV UR11, 0x40000040 ;  /* 0x40000040000b7882 */ /* 0x000fde0000000000 */
[----:B------:R-:W-:-:S08]  /*3740*/  NOP ;  /* 0x0000000000007918 */ /* 0x000fd00000000000 */
[----:B------:R-:W-:Y:S01]  /*3750*/  QGMMA.64x256x32.F32.E5M2.E5M2 R24, gdesc[UR8], R24 ;  /* 0x03e00000081879f3 */ /* 0x000fe20008703818 */
[----:B------:R-:W-:Y:S02]  /*3760*/  UIADD3 UR8, UR7, 0x6, URZ ;  /* 0x0000000607087890 */ /* 0x000fe4000fffe03f */
[----:B------:R-:W-:Y:S01]  /*3770*/  UIADD3 UR10, UR34, 0x6, URZ ;  /* 0x00000006220a7890 */ /* 0x000fe2000fffe03f */
[----:B------:R-:W-:Y:S01]  /*3780*/  UMOV UR9, 0x40000040 ;  /* 0x4000004000097882 */ /* 0x000fe20000000000 */
[----:B------:R-:W-:Y:S01]  /*3790*/  UMOV UR11, 0x40000040 ;  /* 0x40000040000b7882 */ /* 0x000fe20000000000 */
[----:B------:R-:W-:-:S06]  /*37a0*/  USEL UR7, URZ, 0x1, UP0 ;  /* 0x000000013f077887 */ /* 0x000fcc0008000000 */
[----:B------:R-:W-:-:S15]  /*37b0*/  ISETP.NE.AND P0, PT, RZ, UR7, PT ;  /* 0x00000007ff007c0c */ /* 0x000fde000bf05270 */
[----:B------:R-:W-:-:S01]  /*37c0*/  NOP ;  /* 0x0000000000007918 */ /* 0x000fc20000000000 */
[----:B------:R-:W-:Y:S03]  /*37d0*/  QGMMA.64x256x32.F32.E5M2.E5M2 R24, gdesc[UR8], R24, gsb0 ;  /* 0x03e00000081879f3 */ /* 0x000fe60008003818 */
[----:B------:R-:W-:Y:S02]  /*37e0*/  WARPGROUP.DEPBAR.LE gsb0, 0x1 ;  /* 0x00008000000079c5 */ /* 0x000fe40000010100 */
[----:B------:R-:W-:Y:S05]  /*37f0*/  @!P0 BRA `(.L_x_31) ;  /* 0x0000000c00708947 */ /* 0x000fea0003800000 */
[----:B------:R-:W-:Y:S02]  /*3800*/  WARPGROUP.DEPBAR.LE gsb0, 0x0 ;  /* 0x00008000000079c5 */ /* 0x000fe40000010000 */
[----:B-----5:R-:W-:-:S01]  /*3810*/  FADD R227, R25, R227 ;  /* 0x000000e319e37221 */ /* 0x020fc20000000000 */
[----:B------:R-:W-:Y:S01]  /*3820*/  FADD R226, R26, R226 ;  /* 0x000000e21ae27221 */ /* 0x000fe20000000000 */
[----:B------:R-:W-:-:S01]  /*3830*/  FADD R225, R27, R225 ;  /* 0x000000e11be17221 */ /* 0x000fc20000000000 */
[----:B------:R-:W-:Y:S01]  /*3840*/  FADD R224, R28, R224 ;  /* 0x000000e01ce07221 */ /* 0x000fe20000000000 */
[----:B------:R-:W-:-:S01]  /*3850*/  FADD R223, R29, R223 ;  /* 0x000000df1ddf7221 */ /* 0x000fc20000000000 */
[----:B------:R2:W-:Y:S01]  /*3860*/  STL [R1+0xa0], R227 ;  /* 0x0000a0e301007387 */ /* 0x0005e20000100800 */
[----:B------:R-:W-:-:S01]  /*3870*/  FADD R222, R30, R222 ;  /* 0x000000de1ede7221 */ /* 0x000fc20000000000 */
[----:B------:R-:W-:Y:S01]  /*3880*/  FADD R221, R31, R221 ;  /* 0x000000dd1fdd7221 */ /* 0x000fe20000000000 */
[----:B------:R-:W-:-:S01]  /*3890*/  FADD R220, R32, R220 ;  /* 0x000000dc20dc7221 */ /* 0x000fc20000000000 */
[----:B------:R-:W-:Y:S01]  /*38a0*/  FADD R219, R33, R219 ;  /* 0x000000db21db7221 */ /* 0x000fe20000000000 */
[----:B------:R-:W-:-:S01]  /*38b0*/  FADD R218, R34, R218 ;  /* 0x000000da22da7221 */ /* 0x000fc20000000000 */
[----:B------:R-:W-:Y:S01]  /*38c0*/  FADD R217, R35, R217 ;  /* 0x000000d923d97221 */ /* 0x000fe20000000000 */
[----:B------:R-:W-:-:S01]  /*38d0*/  FADD R216, R36, R216 ;  /* 0x000000d824d87221 */ /* 0x000fc20000000000 */
[----:B------:R-:W-:Y:S01]  /*38e0*/  FADD R215, R37, R215 ;  /* 0x000000d725d77221 */ /* 0x000fe20000000000 */
[----:B------:R-:W-:-:S01]  /*38f0*/  FADD R214, R38, R214 ;  /* 0x000000d626d67221 */ /* 0x000fc20000000000 */
[----:B--2---:R-:W2:Y:S01]  /*3900*/  LDL.LU R227, [R1+0x28] ;  /* 0x0000280001e37983 */ /* 0x004ea20000300800 */
[----:B------:R-:W-:-:S01]  /*3910*/  FADD R213, R39, R213 ;  /* 0x000000d527d57221 */ /* 0x000fc20000000000 */
[----:B------:R-:W-:Y:S01]  /*3920*/  FADD R212, R40, R212 ;  /* 0x000000d428d47221 */ /* 0x000fe20000000000 */
[----:B------:R-:W-:-:S01]  /*3930*/  FADD R211, R41, R211 ;  /* 0x000000d329d37221 */ /* 0x000fc20000000000 */
[----:B------:R3:W-:Y:S01]  /*3940*/  STL [R1+0xa4], R226 ;  /* 0x0000a4e201007387 */ /* 0x0007e20000100800 */
[----:B------:R-:W-:-:S03]  /*3950*/  FADD R228, R24, R228 ;  /* 0x000000e418e47221 */ /* 0x000fc60000000000 */
[----:B---3--:R-:W3:Y:S04]  /*3960*/  LDL.LU R226, [R1+0x24] ;  /* 0x0000240001e27983 */ /* 0x008ee80000300800 */
[----:B------:R4:W-:Y:S04]  /*3970*/  STL [R1+0xa8], R225 ;  /* 0x0000a8e101007387 */ /* 0x0009e80000100800 */
[----:B----4-:R-:W4:Y:S04]  /*3980*/  LDL.LU R225, [R1+0x20] ;  /* 0x0000200001e17983 */ /* 0x010f280000300800 */
[----:B------:R0:W-:Y:S04]  /*3990*/  STL [R1+0xac], R224 ;  /* 0x0000ace001007387 */ /* 0x0001e80000100800 */
[----:B0-----:R-:W4:Y:S04]  /*39a0*/  LDL.LU R224, [R1+0x1c] ;  /* 0x00001c0001e07983 */ /* 0x001f280000300800 */
        /* <DEDUP_REMOVED lines=13> */
[----:B0-----:R-:W4:Y:S04]  /*3a80*/  LDL.LU R217, [R1] ;  /* 0x0000000001d97983 */ /* 0x001f280000300800 */
[----:B------:R-:W-:Y:S04]  /*3a90*/  STL [R1+0xcc], R216 ;  /* 0x0000ccd801007387 */ /* 0x000fe80000100800 */
[----:B------:R-:W-:Y:S04]  /*3aa0*/  STL [R1+0xd0], R215 ;  /* 0x0000d0d701007387 */ /* 0x000fe80000100800 */
[----:B------:R-:W-:Y:S04]  /*3ab0*/  STL [R1+0xd4], R214 ;  /* 0x0000d4d601007387 */ /* 0x000fe80000100800 */
[----:B------:R-:W-:Y:S04]  /*3ac0*/  STL [R1+0xd8], R213 ;  /* 0x0000d8d501007387 */ /* 0x000fe80000100800 */
[----:B------:R-:W-:Y:S04]  /*3ad0*/  STL [R1+0xdc], R212 ;  /* 0x0000dcd401007387 */ /* 0x000fe80000100800 */
[----:B------:R0:W-:Y:S01]  /*3ae0*/  STL [R1+0xe0], R211 ;  /* 0x0000e0d301007387 */ /* 0x0001e20000100800 */
[----:B--2---:R-:W-:-:S01]  /*3af0*/  FADD R227, R134, R227 ;  /* 0x000000e386e37221 */ /* 0x004fc20000000000 */
[----:B---3--:R-:W-:Y:S01]  /*3b00*/  FADD R226, R133, R226 ;  /* 0x000000e285e27221 */ /* 0x008fe20000000000 */
[----:B----4-:R-:W-:-:S01]  /*3b10*/  FADD R225, R132, R225 ;  /* 0x000000e184e17221 */ /* 0x010fc20000000000 */
[----:B------:R-:W-:Y:S01]  /*3b20*/  FADD R224, R131, R224 ;  /* 0x000000e083e07221 */ /* 0x000fe20000000000 */
[----:B------:R-:W-:-:S01]  /*3b30*/  FADD R223, R130, R223 ;  /* 0x000000df82df7221 */ /* 0x000fc20000000000 */
[----:B------:R-:W-:Y:S01]  /*3b40*/  FADD R222, R129, R222 ;  /* 0x000000de81de7221 */ /* 0x000fe20000000000 */
[----:B------:R-:W-:-:S01]  /*3b50*/  FADD R221, R128, R221 ;  /* 0x000000dd80dd7221 */ /* 0x000fc20000000000 */
[----:B------:R-:W-:Y:S01]  /*3b60*/  FADD R220, R127, R220 ;  /* 0x000000dc7fdc7221 */ /* 0x000fe20000000000 */
[----:B------:R-:W-:-:S01]  /*3b70*/  FADD R219, R126, R219 ;  /* 0x000000db7edb7221 */ /* 0x000fc20000000000 */
[----:B------:R-:W-:Y:S01]  /*3b80*/  FADD R218, R125, R218 ;  /* 0x000000da7dda7221 */ /* 0x000fe20000000000 */
[----:B------:R-:W-:-:S05]  /*3b90*/  FADD R217, R124, R217 ;  /* 0x000000d97cd97221 */ /* 0x000fca0000000000 */
[----:B------:R2:W-:Y:S04]  /*3ba0*/  STL [R1], R217 ;  /* 0x000000d901007387 */ /* 0x0005e80000100800 */
[----:B------:R3:W-:Y:S04]  /*3bb0*/  STL [R1+0x4], R218 ;  /* 0x000004da01007387 */ /* 0x0007e80000100800 */
[----:B------:R4:W-:Y:S04]  /*3bc0*/  STL [R1+0x8], R219 ;  /* 0x000008db01007387 */ /* 0x0009e80000100800 */
[----:B------:R1:W-:Y:S04]  /*3bd0*/  STL [R1+0xc], R220 ;  /* 0x00000cdc01007387 */ /* 0x0003e80000100800 */
[----:B------:R1:W-:Y:S04]  /*3be0*/  STL [R1+0x10], R221 ;  /* 0x000010dd01007387 */ /* 0x0003e80000100800 */
[----:B------:R1:W-:Y:S04]  /*3bf0*/  STL [R1+0x14], R222 ;  /* 0x000014de01007387 */ /* 0x0003e80000100800 */
[----:B------:R1:W-:Y:S04]  /*3c00*/  STL [R1+0x18], R223 ;  /* 0x000018df01007387 */ /* 0x0003e80000100800 */
[----:B------:R1:W-:Y:S04]  /*3c10*/  STL [R1+0x1c], R224 ;  /* 0x00001ce001007387 */ /* 0x0003e80000100800 */
[----:B0-----:R-:W4:Y:S04]  /*3c20*/  LDL.LU R211, [R1+0x2c] ;  /* 0x00002c0001d37983 */ /* 0x001f280000300800 */
[----:B------:R0:W-:Y:S04]  /*3c30*/  STL [R1+0x20], R225 ;  /* 0x000020e101007387 */ /* 0x0001e80000100800 */
[----:B------:R-:W4:Y:S04]  /*3c40*/  LDL.LU R212, [R1+0x30] ;  /* 0x0000300001d47983 */ /* 0x000f280000300800 */
[----:B------:R0:W-:Y:S04]  /*3c50*/  STL [R1+0x24], R226 ;  /* 0x000024e201007387 */ /* 0x0001e80000100800 */
[----:B------:R-:W4:Y:S04]  /*3c60*/  LDL.LU R213, [R1+0x34] ;  /* 0x0000340001d57983 */ /* 0x000f280000300800 */
[----:B------:R0:W-:Y:S04]  /*3c70*/  STL [R1+0x28], R227 ;  /* 0x000028e301007387 */ /* 0x0001e80000100800 */
[----:B------:R-:W4:Y:S04]  /*3c80*/  LDL.LU R214, [R1+0x38] ;  /* 0x0000380001d67983 */ /* 0x000f280000300800 */
[----:B------:R-:W4:Y:S04]  /*3c90*/  LDL.LU R215, [R1+0x3c] ;  /* 0x00003c0001d77983 */ /* 0x000f280000300800 */
[----:B------:R-:W4:Y:S04]  /*3ca0*/  LDL.LU R216, [R1+0x40] ;  /* 0x0000400001d87983 */ /* 0x000f280000300800 */
[----:B--2---:R-:W2:Y:S04]  /*3cb0*/  LDL.LU R217, [R1+0x44] ;  /* 0x0000440001d97983 */ /* 0x004ea80000300800 */
[----:B---3--:R-:W3:Y:S04]  /*3cc0*/  LDL.LU R218, [R1+0x48] ;  /* 0x0000480001da7983 */ /* 0x008ee80000300800 */
[----:B----4-:R-:W4:Y:S04]  /*3cd0*/  LDL.LU R219, [R1+0x4c] ;  /* 0x00004c0001db7983 */ /* 0x010f280000300800 */
[----:B-1----:R-:W4:Y:S04]  /*3ce0*/  LDL.LU R220, [R1+0x50] ;  /* 0x0000500001dc7983 */ /* 0x002f280000300800 */
[----:B------:R-:W4:Y:S04]  /*3cf0*/  LDL.LU R221, [R1+0x54] ;  /* 0x0000540001dd7983 */ /* 0x000f280000300800 */
[----:B------:R-:W4:Y:S04]  /*3d00*/  LDL.LU R222, [R1+0x58] ;  /* 0x0000580001de7983 */ /* 0x000f280000300800 */
[----:B------:R-:W4:Y:S04]  /*3d10*/  LDL.LU R223, [R1+0x5c] ;  /* 0x00005c0001df7983 */ /* 0x000f280000300800 */
[----:B------:R-:W4:Y:S04]  /*3d20*/  LDL.LU R224, [R1+0x60] ;  /* 0x0000600001e07983 */ /* 0x000f280000300800 */
[----:B0-----:R-:W4:Y:S04]  /*3d30*/  LDL.LU R225, [R1+0x64] ;  /* 0x0000640001e17983 */ /* 0x001f280000300800 */
[----:B------:R-:W4:Y:S04]  /*3d40*/  LDL.LU R226, [R1+0x68] ;  /* 0x0000680001e27983 */ /* 0x000f280000300800 */
[----:B------:R-:W4:Y:S01]  /*3d50*/  LDL.LU R227, [R1+0x6c] ;  /* 0x00006c0001e37983 */ /* 0x000f220000300800 */
[----:B------:R-:W-:-:S05]  /*3d60*/  FADD R211, R135, R211 ;  /* 0x000000d387d37221 */ /* 0x000fca0000000000 */
[----:B------:R0:W-:Y:S01]  /*3d70*/  STL [R1+0x2c], R211 ;  /* 0x00002cd301007387 */ /* 0x0001e20000100800 */
[----:B------:R-:W-:-:S03]  /*3d80*/  FADD R212, R136, R212 ;  /* 0x000000d488d47221 */ /* 0x000fc60000000000 */
[----:B0-----:R0:W5:Y:S01]  /*3d90*/  LDL.LU R211, [R1+0xe0] ;  /* 0x0000e00001d37983 */ /* 0x0011620000300800 */
[----:B------:R-:W-:-:S03]  /*3da0*/  FADD R213, R137, R213 ;  /* 0x000000d589d57221 */ /* 0x000fc60000000000 */
[----:B------:R1:W-:Y:S01]  /*3db0*/  STL [R1+0x30], R212 ;  /* 0x000030d401007387 */ /* 0x0003e20000100800 */
[----:B------:R-:W-:-:S01]  /*3dc0*/  FADD R214, R138, R214 ;  /* 0x000000d68ad67221 */ /* 0x000fc20000000000 */
[----:B------:R-:W-:Y:S02]  /*3dd0*/  FADD R215, R139, R215 ;  /* 0x000000d78bd77221 */ /* 0x000fe40000000000 */
[----:B-1----:R0:W5:Y:S01]  /*3de0*/  LDL.LU R212, [R1+0xdc] ;  /* 0x0000dc0001d47983 */ /* 0x0021620000300800 */
[----:B------:R-:W-:-:S03]  /*3df0*/  FADD R216, R140, R216 ;  /* 0x000000d88cd87221 */ /* 0x000fc60000000000 */
[----:B------:R1:W-:Y:S01]  /*3e00*/  STL [R1+0x34], R213 ;  /* 0x000034d501007387 */ /* 0x0003e20000100800 */
[----:B--2---:R-:W-:-:S03]  /*3e10*/  FADD R217, R141, R217 ;  /* 0x000000d98dd97221 */ /* 0x004fc60000000000 */
[----:B-1----:R0:W5:Y:S01]  /*3e20*/  LDL.LU R213, [R1+0xd8] ;  /* 0x0000d80001d57983 */ /* 0x0021620000300800 */
[----:B---3--:R-:W-:-:S03]  /*3e30*/  FADD R218, R142, R218 ;  /* 0x000000da8eda7221 */ /* 0x008fc60000000000 */
[----:B------:R1:W-:Y:S01]  /*3e40*/  STL [R1+0x38], R214 ;  /* 0x000038d601007387 */ /* 0x0003e20000100800 */
[----:B----4-:R-:W-:-:S01]  /*3e50*/  FADD R219, R143, R219 ;  /* 0x000000db8fdb7221 */ /* 0x010fc20000000000 */
[----:B------:R-:W-:Y:S02]  /*3e60*/  FADD R220, R144, R220 ;  /* 0x000000dc90dc7221 */ /* 0x000fe40000000000 */
[----:B-1----:R0:W5:Y:S04]  /*3e70*/  LDL.LU R214, [R1+0xd4] ;  /* 0x0000d40001d67983 */ /* 0x0021680000300800 */
[----:B------:R1:W-:Y:S01]  /*3e80*/  STL [R1+0x3c], R215 ;  /* 0x00003cd701007387 */ /* 0x0003e20000100800 */
[----:B------:R-:W-:-:S01]  /*3e90*/  FADD R221, R145, R221 ;  /* 0x000000dd91dd7221 */ /* 0x000fc20000000000 */
[----:B------:R-:W-:-:S02]  /*3ea0*/  FADD R222, R146, R222 ;  /* 0x000000de92de7221 */ /* 0x000fc40000000000 */
[----:B-1----:R0:W5:Y:S04]  /*3eb0*/  LDL.LU R215, [R1+0xd0] ;  /* 0x0000d00001d77983 */ /* 0x0021680000300800 */
[----:B------:R1:W-:Y:S01]  /*3ec0*/  STL [R1+0x40], R216 ;  /* 0x000040d801007387 */ /* 0x0003e20000100800 */
[----:B------:R-:W-:-:S03]  /*3ed0*/  FADD R223, R147, R223 ;  /* 0x000000df93df7221 */ /* 0x000fc60000000000 */
        /* <DEDUP_REMOVED lines=13> */
[----:B------:R1:W-:Y:S04]  /*3fb0*/  STL [R1+0x54], R221 ;  /* 0x000054dd01007387 */ /* 0x0003e80000100800 */
        /* <DEDUP_REMOVED lines=12> */
[----:B-1----:R0:W5:Y:S01]  /*4080*/  LDL.LU R227, [R1+0xa0] ;  /* 0x0000a00001e37983 */ /* 0x0021620000300800 */
        /* <DEDUP_REMOVED lines=82> */
[----:B0-----:R-:W-:-:S06]  /*45b0*/  UMOV UR6, URZ ;  /* 0x0000003f00067c82 */ /* 0x001fcc0008000000 */
.L_x_31:
[----:B------:R-:W-:Y:S05]  /*45c0*/  @!P1 BRA `(.L_x_32) ;  /* 0x0000000000049947 */ /* 0x000fea0003800000 */
[----:B------:R-:W-:Y:S01]  /*45d0*/  BPT.TRAP 0x1 ;  /* 0x000000040000795c */ /* 0x000fe20000300000 */
.L_x_32:
[----:B------:R2:W-:Y:S04]  /*45e0*/  STL [R1+0xa4], R2 ;  /* 0x0000a40201007387 */ /* 0x0005e80000100800 */
[----:B--2---:R-:W2:Y:S04]  /*45f0*/  LDL R2, [R1+0x70] ;  /* 0x0000700001027983 */ /* 0x004ea80000100800 */
[----:B-----5:R3:W-:Y:S04]  /*4600*/  STL [R1+0xa0], R0 ;  /* 0x0000a00001007387 */ /* 0x0207e80000100800 */
[----:B---3--:R-:W3:Y:S01]  /*4610*/  LDL R0, [R1+0x78] ;  /* 0x0000780001007983 */ /* 0x008ee20000100800 */
[----:B-1----:R-:W-:Y:S01]  /*4620*/  IMAD.U32 R229, RZ, RZ, UR33 ;  /* 0x00000021ffe57e24 */ /* 0x002fe2000f8e00ff */
[----:B--2---:R-:W-:-:S02]  /*4630*/  ISETP.NE.AND P0, PT, R2, RZ, PT ;  /* 0x000000ff0200720c */ /* 0x004fc40003f05270 */
[----:B------:R1:W5:Y:S11]  /*4640*/  LDL.LU R2, [R1+0xa4] ;  /* 0x0000a40001027983 */ /* 0x0003760000300800 */
[----:B------:R-:W-:-:S05]  /*4650*/  @P0 LEA R229, R229, UR22, 0x3 ;  /* 0x00000016e5e50c11 */ /* 0x000fca000f8e18ff */
[----:B------:R-:W-:-:S05]  /*4660*/  @P0 VIADD R229, R229, 0x28 ;  /* 0x00000028e5e50836 */ /* 0x000fca0000000000 */
[----:B---3--:R-:W-:Y:S02]  /*4670*/  @P0 PRMT R229, R0, 0x654, R229 ;  /* 0x0000065400e50816 */ /* 0x008fe400000000e5 */
[----:B------:R1:W5:Y:S01]  /*4680*/  LDL.LU R0, [R1+0xa0] ;  /* 0x0000a00001007983 */ /* 0x0003620000300800 */
[----:B------:R-:W-:Y:S01]  /*4690*/  UISETP.GT.U32.AND UP0, UPT, UR15, 0x1, UPT ;  /* 0x000000010f00788c */ /* 0x000fe2000bf04070 */
[----:B------:R1:W-:Y:S05]  /*46a0*/  @P0 SYNCS.ARRIVE.TRANS64.RED.A1T0 RZ, [R229+URZ], RZ ;  /* 0x000000ffe5ff09a7 */ /* 0x0003ea000810043f */
[----:B------:R-:W-:-:S13]  /*46b0*/  PLOP3.LUT P0, PT, PT, PT, UP0, 0x80, 0x0 ;  /* 0x000000000000781c */ /* 0x000fda0003f0f008 */
[----:B-1----:R-:W-:Y:S05]  /*46c0*/  @P0 BRA `(.L_x_33) ;  /* 0x0000000000040947 */ /* 0x002fea0003800000 */
[----:B------:R-:W-:Y:S01]  /*46d0*/  BPT.TRAP 0x1 ;  /* 0x000000040000795c */ /* 0x000fe20000300000 */
.L_x_33:
[----:B------:R-:W-:Y:S02]  /*46e0*/  UISETP.GT.AND UP2, UPT, UR25, 0x1, UPT ;  /* 0x000000011900788c */ /* 0x000fe4000bf44270 */
[----:B------:R-:W-:Y:S02]  /*46f0*/  UIADD3 UR23, UR23, 0x1, URZ ;  /* 0x0000000117177890 */ /* 0x000fe4000fffe03f */
[----:B------:R-:W-:Y:S02]  /*4700*/  UIADD3 UR33, UR33, 0x1, URZ ;  /* 0x0000000121217890 */ /* 0x000fe4000fffe03f */
[----:B------:R-:W-:Y:S01]  /*4710*/  PLOP3.LUT P0, PT, PT, PT, UP2, 0x80, 0x0 ;  /* 0x000000000000781c */ /* 0x000fe20003f0f028 */
[----:B------:R-:W-:Y:S02]  /*4720*/  UISETP.NE.AND UP0, UPT, UR23, 0x5, UPT ;  /* 0x000000051700788c */ /* 0x000fe4000bf05270 */
[----:B------:R-:W-:Y:S02]  /*4730*/  UIADD3 UR9, UR25, -0x1, URZ ;  /* 0xffffffff19097890 */ /* 0x000fe4000fffe03f */
[----:B------:R-:W-:-:S02]  /*4740*/  USEL UR8, URZ, 0x1, UP0 ;  /* 0x000000013f087887 */ /* 0x000fc40008000000 */
[----:B------:R-:W-:Y:S02]  /*4750*/  UISETP.NE.AND UP1, UPT, UR33, 0x5, UPT ;  /* 0x000000052100788c */ /* 0x000fe4000bf25270 */
[----:B------:R-:W-:Y:S02]  /*4760*/  ULOP3.LUT UR24, UR24, UR8, URZ, 0x3c, !UPT ;  /* 0x0000000818187292 */ /* 0x000fe4000f8e3c3f */
[----:B------:R-:W-:Y:S02]  /*4770*/  USEL UR23, UR23, URZ, UP0 ;  /* 0x0000003f17177287 */ /* 0x000fe40008000000 */
[----:B------:R-:W-:Y:S01]  /*4780*/  USEL UR33, UR33, URZ, UP1 ;  /* 0x0000003f21217287 */ /* 0x000fe20008800000 */
[----:B------:R-:W-:Y:S01]  /*4790*/  UMOV UR8, 0x1 ;  /* 0x0000000100087882 */ /* 0x000fe20000000000 */
[----:B------:R-:W-:Y:S01]  /*47a0*/  UMOV UR25, UR9 ;  /* 0x0000000900197c82 */ /* 0x000fe20008000000 */
[----:B------:R-:W-:Y:S09]  /*47b0*/  @P0 BRA `(.L_x_34) ;  /* 0xffffffec00300947 */ /* 0x000ff2000383ffff */
.L_x_26:
[----:B------:R-:W-:-:S04]  /*47c0*/  UISETP.NE.AND UP0, UPT, UR6, URZ, UPT ;  /* 0x0000003f0600728c */ /* 0x000fc8000bf05270 */
[----:B------:R-:W-:-:S06]  /*47d0*/  USEL UR6, URZ, 0x1, !UP0 ;  /* 0x000000013f067887 */ /* 0x000fcc000c000000 */
[----:B------:R-:W-:-:S13]  /*47e0*/  ISETP.NE.AND P0, PT, RZ, UR6, PT ;  /* 0x00000006ff007c0c */ /* 0x000fda000bf05270 */
[----:B------:R-:W-:Y:S05]  /*47f0*/  @!P0 BRA `(.L_x_35) ;  /* 0x0000000c00c48947 */ /* 0x000fea0003800000 */
[----:B------:R-:W-:Y:S02]  /*4800*/  WARPGROUP.DEPBAR.LE gsb0, 0x0 ;  /* 0x00008000000079c5 */ /* 0x000fe40000010000 */
[----:B-----5:R-:W-:Y:S01]  /*4810*/  FADD R227, R25, R227 ;  /* 0x000000e319e37221 */ /* 0x020fe20000000000 */
[----:B------:R-:W-:-:S04]  /*4820*/  FADD R228, R24, R228 ;  /* 0x000000e418e47221 */ /* 0x000fc80000000000 */
[----:B------:R1:W-:Y:S04]  /*4830*/  STL [R1+0xa0], R227 ;  /* 0x0000a0e301007387 */ /* 0x0003e80000100800 */
[----:B-1----:R-:W2:Y:S04]  /*4840*/  LDL.LU R227, [R1+0x6c] ;  /* 0x00006c0001e37983 */ /* 0x002ea80000300800 */
[----:B--2---:R1:W-:Y:S04]  /*4850*/  STL [R1+0xa4], R227 ;  /* 0x0000a4e301007387 */ /* 0x0043e80000100800 */
        /* <DEDUP_REMOVED lines=52> */
[----:B-1----:R-:W2:Y:S01]  /*4ba0*/  LDL.LU R227, [R1] ;  /* 0x0000000001e37983 */ /* 0x002ea20000300800 */
[----:B------:R-:W-:Y:S01]  /*4bb0*/  FADD R226, R26, R226 ;  /* 0x000000e21ae27221 */ /* 0x000fe20000000000 */
        /* <DEDUP_REMOVED lines=97> */
[----:B--2---:R-:W-:-:S05]  /*51d0*/  FADD R227, R124, R227 ;  /* 0x000000e37ce37221 */ /* 0x004fca0000000000 */
[----:B------:R1:W-:Y:S04]  /*51e0*/  STL [R1], R227 ;  /* 0x000000e301007387 */ /* 0x0003e80000100800 */
[----:B-1----:R-:W2:Y:S02]  /*51f0*/  LDL.LU R227, [R1+0x10c] ;  /* 0x00010c0001e37983 */ /* 0x002ea40000300800 */
[----:B--2---:R-:W-:-:S05]  /*5200*/  FADD R227, R125, R227 ;  /* 0x000000e37de37221 */ /* 0x004fca0000000000 */
[----:B------:R1:W-:Y:S04]  /*5210*/  STL [R1+0x4], R227 ;  /* 0x000004e301007387 */ /* 0x0003e80000100800 */
        /* <DEDUP_REMOVED lines=78> */
[----:B-1----:R1:W5:Y:S02]  /*5700*/  LDL.LU R227, [R1+0xa0] ;  /* 0x0000a00001e37983 */ /* 0x0023640000300800 */
.L_x_35:
[----:B------:R-:W-:-:S04]  /*5710*/  IMAD.U32 R229, RZ, RZ, UR26 ;  /* 0x0000001affe57e24 */ /* 0x000fc8000f8e00ff */
[----:B------:R2:W-:Y:S01]  /*5720*/  SYNCS.ARRIVE.TRANS64.A1T0 RZ, [R229+UR28], RZ ;  /* 0x000000ffe5ff79a7 */ /* 0x0005e2000810001c */
[----:B------:R-:W-:Y:S02]  /*5730*/  WARPGROUP.DEPBAR.LE gsb0, 0x0 ;  /* 0x00008000000079c5 */ /* 0x000fe40000010000 */
[----:B------:R-:W3:Y:S02]  /*5740*/  LDC R24, c[0x0][0x28c] ;  /* 0x0000a300ff187b82 */ /* 0x000ee40000000800 */
[----:B---3--:R-:W-:-:S13]  /*5750*/  ISETP.GE.AND P0, PT, R24, 0x1, PT ;  /* 0x000000011800780c */ /* 0x008fda0003f06270 */
[----:B--2---:R-:W-:Y:S05]  /*5760*/  @!P0 BRA `(.L_x_36) ;  /* 0x0000000000688947 */ /* 0x004fea0003800000 */
[----:B------:R-:W-:-:S06]  /*5770*/  UISETP.NE.AND UP0, UPT, UR30, 0x3, UPT ;  /* 0x000000031e00788c */ /* 0x000fcc000bf05270 */
[----:B------:R-:W-:-:S13]  /*5780*/  PLOP3.LUT P0, PT, PT, PT, UP0, 0x80, 0x0 ;  /* 0x000000000000781c */ /* 0x000fda0003f0f008 */
[----:B------:R-:W-:Y:S05]  /*5790*/  @!P0 BRA `(.L_x_37) ;  /* 0x0000000000048947 */ /* 0x000fea0003800000 */
[----:B------:R-:W-:Y:S01]  /*57a0*/  BPT.TRAP 0x1 ;  /* 0x000000040000795c */ /* 0x000fe20000300000 */
.L_x_37:
[----:B-----5:R2:W-:Y:S04]  /*57b0*/  STL [R1+0xa4], R2 ;  /* 0x0000a40201007387 */ /* 0x0205e80000100800 */
[----:B--2---:R-:W2:Y:S04]  /*57c0*/  LDL R2, [R1+0x70] ;  /* 0x0000700001027983 */ /* 0x004ea80000100800 */
[----:B------:R3:W-:Y:S04]  /*57d0*/  STL [R1+0xa0], R0 ;  /* 0x0000a00001007387 */ /* 0x0007e80000100800 */
[----:B---3--:R-:W3:Y:S01]  /*57e0*/  LDL R0, [R1+0x78] ;  /* 0x0000780001007983 */ /* 0x008ee20000100800 */
[----:B--2---:R-:W-:-:S03]  /*57f0*/  ISETP.NE.AND P0, PT, R2, RZ, PT ;  /* 0x000000ff0200720c */ /* 0x004fc60003f05270 */
[----:B------:R2:W5:Y:S10]  /*5800*/  LDL.LU R2, [R1+0xa4] ;  /* 0x0000a40001027983 */ /* 0x0005740000300800 */
[----:B------:R-:W-:-:S05]  /*5810*/  VOTEU.ANY UP0, P0 ;  /* 0x00000000003f7886 */ /* 0x000fca0000000100 */
[----:B------:R-:W-:-:S06]  /*5820*/  @UP0 UIADD3 UR6, UR19, UR5, URZ ;  /* 0x0000000513060290 */ /* 0x000fcc000fffe03f */
[----:B------:R-:W-:Y:S02]  /*5830*/  IMAD.U32 R24, RZ, RZ, UR6 ;  /* 0x00000006ff187e24 */ /* 0x000fe4000f8e00ff */
[----:B------:R-:W-:Y:S02]  /*5840*/  IMAD.U32 R27, RZ, RZ, UR6 ;  /* 0x00000006ff1b7e24 */ /* 0x000fe4000f8e00ff */
[----:B------:R-:W-:-:S05]  /*5850*/  @P0 IMAD.WIDE.U32 R24, R24, -0x33333333, RZ ;  /* 0xcccccccd18180825 */ /* 0x000fca00078e00ff */
[----:B------:R-:W-:-:S05]  /*5860*/  @P0 SHF.R.U32.HI R24, RZ, 0x2, R25 ;  /* 0x00000002ff180819 */ /* 0x000fca0000011619 */
[----:B------:R-:W-:-:S05]  /*5870*/  @P0 IMAD R24, R24, -0x5, R27 ;  /* 0xfffffffb18180824 */ /* 0x000fca00078e021b */
[----:B------:R-:W-:-:S05]  /*5880*/  @P0 LEA R24, R24, UR22, 0x3 ;  /* 0x0000001618180c11 */ /* 0x000fca000f8e18ff */
[----:B------:R-:W-:-:S05]  /*5890*/  @P0 VIADD R24, R24, 0x28 ;  /* 0x0000002818180836 */ /* 0x000fca0000000000 */
[----:B---3--:R-:W-:Y:S02]  /*58a0*/  @P0 PRMT R24, R0, 0x654, R24 ;  /* 0x0000065400180816 */ /* 0x008fe40000000018 */
[----:B------:R2:W5:Y:S01]  /*58b0*/  LDL.LU R0, [R1+0xa0] ;  /* 0x0000a00001007983 */ /* 0x0005620000300800 */
[----:B------:R-:W-:Y:S01]  /*58c0*/  UISETP.GT.U32.AND UP0, UPT, UR15, 0x1, UPT ;  /* 0x000000010f00788c */ /* 0x000fe2000bf04070 */
[----:B------:R2:W-:Y:S05]  /*58d0*/  @P0 SYNCS.ARRIVE.TRANS64.RED.A1T0 RZ, [R24+URZ], RZ ;  /* 0x000000ff18ff09a7 */ /* 0x0005ea000810043f */
[----:B------:R-:W-:-:S13]  /*58e0*/  PLOP3.LUT P0, PT, PT, PT, UP0, 0x80, 0x0 ;  /* 0x000000000000781c */ /* 0x000fda0003f0f008 */
[----:B--2---:R-:W-:Y:S05]  /*58f0*/  @P0 BRA `(.L_x_36) ;  /* 0x0000000000040947 */ /* 0x004fea0003800000 */
[----:B------:R-:W-:Y:S01]  /*5900*/  BPT.TRAP 0x1 ;  /* 0x000000040000795c */ /* 0x000fe20000300000 */
.L_x_36:
[----:B-----5:R2:W-:Y:S01]  /*5910*/  STL [R1+0xa0], R0 ;  /* 0x0000a00001007387 */ /* 0x0205e20000100800 */
[----:B------:R-:W-:Y:S01]  /*5920*/  IMAD.U32 R24, RZ, RZ, UR27 ;  /* 0x0000001bff187e24 */ /* 0x000fe2000f8e00ff */
[----:B------:R-:W-:Y:S01]  /*5930*/  UIADD3 UR5, UR29, UR5, URZ ;  /* 0x000000051d057290 */ /* 0x000fe2000fffe03f */
[----:B------:R-:W3:Y:S01]  /*5940*/  LDC R35, c[0x0][0x288] ;  /* 0x0000a200ff237b82 */ /* 0x000ee20000000800 */
[----:B--2---:R-:W2:Y:S02]  /*5950*/  LDL R0, [R1+0x8c] ;  /* 0x00008c0001007983 */ /* 0x004ea40000100800 */
[----:B------:R-:W-:Y:S01]  /*5960*/  SHF.L.U32 R24, R24, 0x1f, RZ ;  /* 0x0000001f18187819 */ /* 0x000fe200000006ff */
[----:B------:R-:W-:Y:S02]  /*5970*/  UISETP.GT.U32.AND UP0, UPT, UR5, 0x4, UPT ;  /* 0x000000040500788c */ /* 0x000fe4000bf04070 */
[----:B------:R-:W-:Y:S01]  /*5980*/  UISETP.GE.U32.AND UP1, UPT, UR29, 0x5, UPT ;  /* 0x000000051d00788c */ /* 0x000fe2000bf26070 */
[----:B------:R-:W4:Y:S01]  /*5990*/  SYNCS.PHASECHK.TRANS64.TRYWAIT P0, [UR18+0x8], R24 ;  /* 0x00000818ff0075a7 */ /* 0x000f220008000152 */
[----:B------:R-:W-:-:S02]  /*59a0*/  UISETP.LT.U32.AND UP0, UPT, UR29, 0x5, UP0 ;  /* 0x000000051d00788c */ /* 0x000fc40008701070 */
[----:B------:R-:W-:Y:S02]  /*59b0*/  UIMAD.WIDE.U32 UR6, UR5, -0x33333333, URZ ;  /* 0xcccccccd050678a5 */ /* 0x000fe4000f8e003f */
[----:B------:R-:W-:Y:S02]  /*59c0*/  USEL UR8, URZ, 0x1, !UP0 ;  /* 0x000000013f087887 */ /* 0x000fe4000c000000 */
[----:B------:R-:W-:Y:S01]  /*59d0*/  USHF.R.U32.HI UR6, URZ, 0x2, UR7 ;  /* 0x000000023f067899 */ /* 0x000fe20008011607 */
[----:B--2---:R-:W-:Y:S02]  /*59e0*/  IMAD.SHL.U32 R32, R0, 0x2, RZ ;  /* 0x0000000200207824 */ /* 0x004fe400078e00ff */
[----:B------:R2:W5:Y:S01]  /*59f0*/  LDL.LU R0, [R1+0xa0] ;  /* 0x0000a00001007983 */ /* 0x0005620000300800 */
[----:B------:R-:W-:Y:S02]  /*5a00*/  ULOP3.LUT UR4, UR4, UR8, URZ, 0x3c, !UPT ;  /* 0x0000000804047292 */ /* 0x000fe4000f8e3c3f */
[----:B------:R-:W-:Y:S01]  /*5a10*/  UIMAD UR5, UR6, -0x5, UR5 ;  /* 0xfffffffb060578a4 */ /* 0x000fe2000f8e0205 */
[----:B------:R-:W-:Y:S01]  /*5a20*/  SHF.R.S32.HI R33, RZ, 0x1f, R32 ;  /* 0x0000001fff217819 */ /* 0x000fe20000011420 */
[----:B------:R-:W-:Y:S01]  /*5a30*/  @UP1 ULOP3.LUT UR4, UR4, 0x1, UR6, 0x78, !UPT ;  /* 0x0000000104041892 */ /* 0x000fe2000f8e7806 */
[----:B---34-:R-:W-:Y:S11]  /*5a40*/  @!P0 BRA `(.L_x_38) ;  /* 0x000000a800c08947 */ /* 0x018ff60003800000 */
.L_x_325:
[----:B------:R4:W-:Y:S01]  /*5a50*/  STL [R1+0xa8], R3 ;  /* 0x0000a80301007387 */ /* 0x0009e20000100800 */
[----:B------:R-:W-:Y:S01]  /*5a60*/  ULDC.64 UR6, c[0x0][0x5d0] ;  /* 0x0001740000067ab9 */ /* 0x000fe20000000a00 */
[----:B------:R-:W-:Y:S02]  /*5a70*/  ULDC UR8, c[0x0][0x284] ;  /* 0x0000a10000087ab9 */ /* 0x000fe40000000800 */
[----:B----4-:R-:W4:Y:S04]  /*5a80*/  LDL.LU R3, [R1+0x88] ;  /* 0x0000880001037983 */ /* 0x010f280000300800 */
[----:B------:R0:W-:Y:S04]  /*5a90*/  STL [R1+0xa4], R2 ;  /* 0x0000a40201007387 */ /* 0x0001e80000100800 */
[----:B0-----:R-:W2:Y:S04]  /*5aa0*/  LDL R2, [R1+0x84] ;  /* 0x0000840001027983 */ /* 0x001ea80000100800 */
[----:B-----5:R0:W-:Y:S04]  /*5ab0*/  STL [R1+0xa0], R0 ;  /* 0x0000a00001007387 */ /* 0x0201e80000100800 */
[----:B0-----:R-:W3:Y:S01]  /*5ac0*/  LDL R0, [R1+0x74] ;  /* 0x0000740001007983 */ /* 0x001ee20000100800 */
[----:B----4-:R-:W-:-:S03]  /*5ad0*/  IMAD.SHL.U32 R37, R3, 0x100, RZ ;  /* 0x0000010003257824 */ /* 0x010fc600078e00ff */
[----:B------:R0:W5:Y:S01]  /*5ae0*/  LDL.LU R3, [R1+0xa8] ;  /* 0x0000a80001037983 */ /* 0x0001620000300800 */
[----:B--2---:R-:W-:-:S03]  /*5af0*/  IMAD.SHL.U32 R34, R2, 0x40, RZ ;  /* 0x0000004002227824 */ /* 0x004fc600078e00ff */
[----:B------:R0:W5:Y:S01]  /*5b00*/  LDL.LU R2, [R1+0xa4] ;  /* 0x0000a40001027983 */ /* 0x0001620000300800 */
[----:B---3--:R-:W-:Y:S01]  /*5b10*/  SHF.R.S32.HI R38, RZ, 0x1f, R0 ;  /* 0x0000001fff267819 */ /* 0x008fe20000011400 */
[----:B------:R-:W-:-:S04]  /*5b20*/  IMAD.WIDE.U32 R24, R0, UR6, R32 ;  /* 0x0000000600187c25 */ /* 0x000fc8000f8e0020 */
[----:B------:R-:W-:-:S04]  /*5b30*/  IMAD R26, R38, UR6, RZ ;  /* 0x00000006261a7c24 */ /* 0x000fc8000f8e02ff */
[----:B------:R-:W-:Y:S02]  /*5b40*/  IMAD R27, R0, UR7, R26 ;  /* 0x00000007001b7c24 */ /* 0x000fe4000f8e021a */
[----:B------:R0:W5:Y:S01]  /*5b50*/  LDL.LU R0, [R1+0xa0] ;  /* 0x0000a00001007983 */ /* 0x0001620000300800 */
[----:B------:R-:W-:-:S04]  /*5b60*/  ISETP.GE.AND P0, PT, R34, UR8, PT ;  /* 0x0000000822007c0c */ /* 0x000fc8000bf06270 */
[C---:B------:R-:W-:Y:S02]  /*5b70*/  ISETP.GE.OR P0, PT, R37.reuse, R35, P0 ;  /* 0x000000232500720c */ /* 0x040fe40000706670 */
[----:B------:R-:W-:Y:S02]  /*5b80*/  SHF.R.S32.HI R36, RZ, 0x1f, R37 ;  /* 0x0000001fff247819 */ /* 0x000fe40000011425 */
[----:B------:R-:W-:-:S04]  /*5b90*/  IADD3 R24, P1, R37, R24, RZ ;  /* 0x0000001825187210 */ /* 0x000fc80007f3e0ff */
[----:B------:R-:W-:-:S05]  /*5ba0*/  IADD3.X R25, R36, R25, R27, P1, !PT ;  /* 0x0000001924197210 */ /* 0x000fca0000ffe41b */
[----:B0-----:R-:W-:Y:S05]  /*5bb0*/  @P0 BRA `(.L_x_39) ;  /* 0x0000008c00d40947 */ /* 0x001fea0003800000 */
[----:B------:R0:W-:Y:S01]  /*5bc0*/  STL.64 [R1+0xb0], R4 ;  /* 0x0000b00401007387 */ /* 0x0001e20000100a00 */
[----:B------:R-:W2:Y:S01]  /*5bd0*/  LDC.64 R28, c[0x0][0x5c8] ;  /* 0x00017200ff1c7b82 */ /* 0x000ea20000000a00 */
[----:B------:R-:W-:Y:S02]  /*5be0*/  ULDC.64 UR6, c[0x0][0x5c0] ;  /* 0x0001700000067ab9 */ /* 0x000fe40000000a00 */
[----:B0-----:R-:W3:Y:S04]  /*5bf0*/  LDL.64 R4, [R1+0x90] ;  /* 0x0000900001047983 */ /* 0x001ee80000100a00 */
[----:B-----5:R0:W-:Y:S04]  /*5c00*/  STL [R1+0xa8], R3 ;  /* 0x0000a80301007387 */ /* 0x0201e80000100800 */
[----:B0-----:R-:W3:Y:S04]  /*5c10*/  LDL.LU R3, [R1+0x84] ;  /* 0x0000840001037983 */ /* 0x001ee80000300800 */
[----:B------:R0:W-:Y:S04]  /*5c20*/  STL [R1+0xa4], R2 ;  /* 0x0000a40201007387 */ /* 0x0001e80000100800 */
[----:B0-----:R-:W4:Y:S04]  /*5c30*/  LDL R2, [R1+0x8c] ;  /* 0x00008c0001027983 */ /* 0x001f280000100800 */
[----:B------:R0:W-:Y:S04]  /*5c40*/  STL [R1+0xa0], R0 ;  /* 0x0000a00001007387 */ /* 0x0001e80000100800 */
[----:B0-----:R-:W4:Y:S01]  /*5c50*/  LDL R0, [R1+0x98] ;  /* 0x0000980001007983 */ /* 0x001f220000100800 */
[----:B---3--:R-:W-:-:S03]  /*5c60*/  IMAD.WIDE R30, R3, 0x40, R4 ;  /* 0x00000040031e7825 */ /* 0x008fc600078e0204 */
[----:B------:R0:W5:Y:S01]  /*5c70*/  LDL.LU.64 R4, [R1+0xb0] ;  /* 0x0000b00001047983 */ /* 0x0001620000300a00 */
[-C--:B--2---:R-:W-:Y:S02]  /*5c80*/  IMAD R26, R31, R28.reuse, RZ ;  /* 0x0000001c1f1a7224 */ /* 0x084fe400078e02ff */
[C---:B------:R-:W-:Y:S01]  /*5c90*/  IMAD.WIDE.U32 R24, R30.reuse, R28, R24 ;  /* 0x0000001c1e187225 */ /* 0x040fe200078e0018 */
[----:B------:R0:W5:Y:S03]  /*5ca0*/  LDL.LU R3, [R1+0xa8] ;  /* 0x0000a80001037983 */ /* 0x0001660000300800 */
[----:B------:R-:W-:Y:S01]  /*5cb0*/  IMAD R27, R30, R29, R26 ;  /* 0x0000001d1e1b7224 */ /* 0x000fe200078e021a */
[----:B------:R-:W-:Y:S02]  /*5cc0*/  LEA R26, P0, R28, R24, 0x3 ;  /* 0x000000181c1a7211 */ /* 0x000fe400078018ff */
[----:B------:R-:W-:Y:S01]  /*5cd0*/  IADD3 R24, P1, R24, UR6, RZ ;  /* 0x0000000618187c10 */ /* 0x000fe2000ff3e0ff */
[----:B------:R-:W-:Y:S01]  /*5ce0*/  IMAD.IADD R27, R25, 0x1, R27 ;  /* 0x00000001191b7824 */ /* 0x000fe200078e021b */
[----:B------:R-:W-:-:S04]  /*5cf0*/  IADD3 R26, P3, R26, UR6, RZ ;  /* 0x000000061a1a7c10 */ /* 0x000fc8000ff7e0ff */
[----:B------:R-:W-:Y:S01]  /*5d00*/  LEA.HI.X R29, R28, R27, R29, 0x3, P0 ;  /* 0x0000001b1c1d7211 */ /* 0x000fe200000f1c1d */
[----:B----4-:R-:W-:Y:S01]  /*5d10*/  IMAD R28, R2, -0x2, R35 ;  /* 0xfffffffe021c7824 */ /* 0x010fe200078e0223 */
[----:B------:R-:W-:Y:S01]  /*5d20*/  FSETP.NEU.AND P0, PT, RZ, UR31, PT ;  /* 0x0000001fff007c0b */ /* 0x000fe2000bf0d000 */
[----:B------:R0:W5:Y:S01]  /*5d30*/  LDL.LU R2, [R1+0xa4] ;  /* 0x0000a40001027983 */ /* 0x0001620000300800 */
[----:B------:R-:W-:Y:S01]  /*5d40*/  IADD3.X R25, R27, UR7, RZ, P1, !PT ;  /* 0x000000071b197c10 */ /* 0x000fe20008ffe4ff */
[----:B------:R-:W-:Y:S01]  /*5d50*/  BSSY B0, `(.L_x_39) ;  /* 0x00008db000007945 */ /* 0x000fe20003800000 */
[----:B------:R-:W-:Y:S01]  /*5d60*/  IADD3.X R27, R29, UR7, RZ, P3, !PT ;  /* 0x000000071d1b7c10 */ /* 0x000fe20009ffe4ff */
[----:B------:R-:W-:Y:S02]  /*5d70*/  IMAD.IADD R39, R0, 0x1, -R34 ;  /* 0x0000000100277824 */ /* 0x000fe400078e0a22 */
[----:B------:R0:W5:Y:S01]  /*5d80*/  LDL.LU R0, [R1+0xa0] ;  /* 0x0000a00001007983 */ /* 0x0001620000300800 */
[----:B------:R-:W-:-:S05]  /*5d90*/  IMAD.IADD R34, R28, 0x1, -R37 ;  /* 0x000000011c227824 */ /* 0x000fca00078e0a25 */
[----:B------:R-:W-:Y:S05]  /*5da0*/  @!P0 BRA `(.L_x_40) ;  /* 0x0000006800dc8947 */ /* 0x000fea0003800000 */
[----:B-----5:R2:W-:Y:S01]  /*5db0*/  STL [R1+0xa0], R0 ;  /* 0x0000a00001007387 */ /* 0x0205e20000100800 */
[----:B------:R-:W-:Y:S01]  /*5dc0*/  ULDC.64 UR6, c[0x0][0x5b8] ;  /* 0x00016e0000067ab9 */ /* 0x000fe20000000a00 */
[----:B------:R-:W-:Y:S02]  /*5dd0*/  ULDC.64 UR8, c[0x0][0x5a8] ;  /* 0x00016a0000087ab9 */ /* 0x000fe40000000a00 */
[----:B--2---:R-:W2:Y:S01]  /*5de0*/  LDL.LU R0, [R1+0x74] ;  /* 0x0000740001007983 */ /* 0x004ea20000300800 */
[----:B------:R-:W-:Y:S01]  /*5df0*/  IMAD R28, R38, UR6, RZ ;  /* 0x00000006261c7c24 */ /* 0x000fe2000f8e02ff */
[----:B------:R-:W-:Y:S01]  /*5e00*/  BSSY B1, `(.L_x_41) ;  /* 0x0000011000017945 */ /* 0x000fe20003800000 */
[----:B--2---:R-:W-:-:S04]  /*5e10*/  IMAD.WIDE.U32 R32, R0, UR6, R32 ;  /* 0x0000000600207c25 */ /* 0x004fc8000f8e0020 */
[----:B------:R-:W-:Y:S01]  /*5e20*/  IMAD R29, R0, UR7, R28 ;  /* 0x00000007001d7c24 */ /* 0x000fe2000f8e021c */
[----:B------:R-:W-:Y:S01]  /*5e30*/  IADD3 R32, P0, R37, R32, RZ ;  /* 0x0000002025207210 */ /* 0x000fe20007f1e0ff */
[----:B------:R2:W5:Y:S01]  /*5e40*/  LDL.LU R0, [R1+0xa0] ;  /* 0x0000a00001007983 */ /* 0x0005620000300800 */
[----:B------:R-:W-:Y:S02]  /*5e50*/  ULDC.64 UR6, c[0x0][0x5b0] ;  /* 0x00016c0000067ab9 */ /* 0x000fe40000000a00 */
[----:B------:R-:W-:Y:S01]  /*5e60*/  IADD3.X R33, R36, R33, R29, P0, !PT ;  /* 0x0000002124217210 */ /* 0x000fe200007fe41d */
[----:B------:R-:W-:Y:S01]  /*5e70*/  IMAD R35, R31, UR6, RZ ;  /* 0x000000061f237c24 */ /* 0x000fe2000f8e02ff */
[----:B------:R-:W-:Y:S01]  /*5e80*/  ISETP.GE.AND P0, PT, R39, 0x1, PT ;  /* 0x000000012700780c */ /* 0x000fe20003f06270 */
[----:B------:R-:W-:-:S03]  /*5e90*/  IMAD.WIDE.U32 R28, R30, UR6, R32 ;  /* 0x000000061e1c7c25 */ /* 0x000fc6000f8e0020 */
[----:B------:R-:W-:Y:S01]  /*5ea0*/  ISETP.LT.OR P4, PT, R34, 0x1, !P0 ;  /* 0x000000012200780c */ /* 0x000fe20004781670 */
[----:B------:R-:W-:Y:S01]  /*5eb0*/  IMAD R35, R30, UR7, R35 ;  /* 0x000000071e237c24 */ /* 0x000fe2000f8e0223 */
[----:B------:R-:W-:-:S04]  /*5ec0*/  IADD3 R28, P1, R28, UR8, RZ ;  /* 0x000000081c1c7c10 */ /* 0x000fc8000ff3e0ff */
[--C-:B------:R-:W-:Y:S02]  /*5ed0*/  IADD3.X R29, R29, UR9, R35.reuse, P1, !PT ;  /* 0x000000091d1d7c10 */ /* 0x100fe40008ffe423 */
[----:B------:R-:W-:-:S05]  /*5ee0*/  PRMT R35, RZ, 0x7610, R35 ;  /* 0x00007610ff237816 */ /* 0x000fca0000000023 */
[----:B--2---:R-:W-:Y:S05]  /*5ef0*/  @P4 BRA `(.L_x_42) ;  /* 0x0000000000044947 */ /* 0x004fea0003800000 */
[----:B------:R2:W5:Y:S02]  /*5f00*/  LDG.E.U8 R35, desc[UR20][R28.64] ;  /* 0x000000141c237981 */ /* 0x000564000c1e1100 */
.L_x_42:
[----:B------:R-:W-:Y:S05]  /*5f10*/  BSYNC B1 ;  /* 0x0000000000017941 */ /* 0x000fea0003800000 */
.L_x_41:
[----:B-----5:R-:W-:Y:S01]  /*5f20*/  LOP3.LUT R35, R35, 0xff, RZ, 0xc0, !PT ;  /* 0x000000ff23237812 */ /* 0x020fe200078ec0ff */
[----:B------:R-:W-:Y:S01]  /*5f30*/  BSSY B1, `(.L_x_43) ;  /* 0x000000b000017945 */ /* 0x000fe20003800000 */
[----:B------:R-:W-:Y:S02]  /*5f40*/  ISETP.LT.OR P3, PT, R34, 0x2, !P0 ;  /* 0x000000022200780c */ /* 0x000fe40004761670 */
[----:B------:R-:W-:-:S05]  /*5f50*/  F2FP.F16.E5M2.UNPACK_B R35, R35 ;  /* 0x00000023ff23723e */ /* 0x000fca00020004ff */
[----:B------:R-:W-:-:S05]  /*5f60*/  HADD2.F32 R35, -RZ, R35.H0_H0 ;  /* 0x20000023ff237230 */ /* 0x000fca0000004100 */
[----:B------:R-:W-:-:S04]  /*5f70*/  FMUL R35, R35, UR31 ;  /* 0x0000001f23237c20 */ /* 0x000fc80008400000 */
[----:B------:R-:W-:-:S05]  /*5f80*/  FFMA R35, R228, UR32, R35 ;  /* 0x00000020e4237c23 */ /* 0x000fca0008000023 */
[----:B------:R-:W-:Y:S02]  /*5f90*/  F2FP.SATFINITE.E5M2.F32.PACK_AB_MERGE_C R37, RZ, R35, RZ ;  /* 0x00000023ff25723e */ /* 0x000fe400048060ff */
[----:B------:R-:W-:-:S03]  /*5fa0*/  PRMT R35, RZ, 0x7610, R35 ;  /* 0x00007610ff237816 */ /* 0x000fc60000000023 */
[----:B------:R3:W-:Y:S01]  /*5fb0*/  @!P4 STG.E.U8 desc[UR20][R24.64], R37 ;  /* 0x000000251800c986 */ /* 0x0007e2000c101114 */
[----:B------:R-:W-:Y:S05]  /*5fc0*/  @P3 BRA `(.L_x_44) ;  /* 0x0000000000043947 */ /* 0x000fea0003800000 */
[----:B------:R4:W5:Y:S02]  /*5fd0*/  LDG.E.U8 R35, desc[UR20][R28.64+0x1] ;  /* 0x000001141c237981 */ /* 0x000964000c1e1100 */
.L_x_44:
[----:B------:R-:W-:Y:S05]  /*5fe0*/  BSYNC B1 ;  /* 0x0000000000017941 */ /* 0x000fea0003800000 */
.L_x_43:
[----:B-----5:R-:W-:Y:S01]  /*5ff0*/  LOP3.LUT R35, R35, 0xff, RZ, 0xc0, !PT ;  /* 0x000000ff23237812 */ /* 0x020fe200078ec0ff */
[----:B------:R-:W-:Y:S01]  /*6000*/  BSSY B1, `(.L_x_45) ;  /* 0x0000013000017945 */ /* 0x000fe20003800000 */
[----:B---3--:R-:W-:Y:S02]  /*6010*/  IADD3 R37, P1, R30, 0x8, RZ ;  /* 0x000000081e257810 */ /* 0x008fe40007f3e0ff */
[----:B------:R-:W-:-:S03]  /*6020*/  F2FP.F16.E5M2.UNPACK_B R35, R35 ;  /* 0x00000023ff23723e */ /* 0x000fc600020004ff */
[----:B------:R-:W-:Y:S01]  /*6030*/  IMAD.X R31, RZ, RZ, R31, P1 ;  /* 0x000000ffff1f7224 */ /* 0x000fe200008e061f */
[----:B------:R-:W-:Y:S01]  /*6040*/  ISETP.GE.AND P1, PT, R39, 0x9, PT ;  /* 0x000000092700780c */ /* 0x000fe20003f26270 */
[----:B------:R-:W-:Y:S02]  /*6050*/  HADD2.F32 R35, -RZ, R35.H0_H0 ;  /* 0x20000023ff237230 */ /* 0x000fe40000004100 */
[----:B------:R-:W-:Y:S01]  /*6060*/  IMAD R36, R31, UR6, RZ ;  /* 0x000000061f247c24 */ /* 0x000fe2000f8e02ff */
[----:B------:R-:W-:Y:S01]  /*6070*/  ISETP.LT.OR P5, PT, R34, 0x1, !P1 ;  /* 0x000000012200780c */ /* 0x000fe20004fa1670 */
[----:B------:R-:W-:-:S04]  /*6080*/  IMAD.WIDE.U32 R32, R37, UR6, R32 ;  /* 0x0000000625207c25 */ /* 0x000fc8000f8e0020 */
[----:B------:R-:W-:Y:S01]  /*6090*/  FMUL R30, R35, UR31 ;  /* 0x0000001f231e7c20 */ /* 0x000fe20008400000 */
[----:B------:R-:W-:-:S03]  /*60a0*/  IMAD R37, R37, UR7, R36 ;  /* 0x0000000725257c24 */ /* 0x000fc6000f8e0224 */
[----:B------:R-:W-:Y:S01]  /*60b0*/  FFMA R227, R227, UR32, R30 ;  /* 0x00000020e3e37c23 */ /* 0x000fe2000800001e */
[----:B------:R-:W-:Y:S02]  /*60c0*/  IADD3 R30, P4, R32, UR8, RZ ;  /* 0x00000008201e7c10 */ /* 0x000fe4000ff9e0ff */
[----:B------:R-:W-:Y:S02]  /*60d0*/  PRMT R32, RZ, 0x7610, R32 ;  /* 0x00007610ff207816 */ /* 0x000fe40000000020 */
[----:B------:R-:W-:Y:S02]  /*60e0*/  F2FP.SATFINITE.E5M2.F32.PACK_AB_MERGE_C R227, RZ, R227, RZ ;  /* 0x000000e3ffe3723e */ /* 0x000fe400048060ff */
[----:B------:R-:W-:-:S03]  /*60f0*/  IADD3.X R31, R33, UR9, R37, P4, !PT ;  /* 0x00000009211f7c10 */ /* 0x000fc6000a7fe425 */
[----:B------:R3:W-:Y:S01]  /*6100*/  @!P3 STG.E.U8 desc[UR20][R24.64+0x1], R227 ;  /* 0x000001e31800b986 */ /* 0x0007e2000c101114 */
[----:B------:R-:W-:Y:S05]  /*6110*/  @P5 BRA `(.L_x_46) ;  /* 0x0000000000045947 */ /* 0x000fea0003800000 */
[----:B------:R0:W5:Y:S02]  /*6120*/  LDG.E.U8 R32, desc[UR20][R30.64] ;  /* 0x000000141e207981 */ /* 0x000164000c1e1100 */
.L_x_46:
[----:B------:R-:W-:Y:S05]  /*6130*/  BSYNC B1 ;  /* 0x0000000000017941 */ /* 0x000fea0003800000 */
.L_x_45:
[----:B-----5:R-:W-:Y:S01]  /*6140*/  LOP3.LUT R32, R32, 0xff, RZ, 0xc0, !PT ;  /* 0x000000ff20207812 */ /* 0x020fe200078ec0ff */
[----:B------:R-:W-:Y:S01]  /*6150*/  BSSY B1, `(.L_x_47) ;  /* 0x000000b000017945 */ /* 0x000fe20003800000 */
[----:B------:R-:W-:Y:S02]  /*6160*/  ISETP.LT.OR P3, PT, R34, 0x2, !P1 ;  /* 0x000000022200780c */ /* 0x000fe40004f61670 */
[----:B------:R-:W-:-:S05]  /*6170*/  F2FP.F16.E5M2.UNPACK_B R32, R32 ;  /* 0x00000020ff20723e */ /* 0x000fca00020004ff */
[----:B------:R-:W-:-:S05]  /*6180*/  HADD2.F32 R32, -RZ, R32.H0_H0 ;  /* 0x20000020ff207230 */ /* 0x000fca0000004100 */
[----:B------:R-:W-:Y:S01]  /*6190*/  FMUL R33, R32, UR31 ;  /* 0x0000001f20217c20 */ /* 0x000fe20008400000 */
[----:B------:R-:W-:-:S03]  /*61a0*/  PRMT R32, RZ, 0x7610, R32 ;  /* 0x00007610ff207816 */ /* 0x000fc60000000020 */
[----:B------:R-:W-:-:S05]  /*61b0*/  FFMA R33, R226, UR32, R33 ;  /* 0x00000020e2217c23 */ /* 0x000fca0008000021 */
[----:B------:R-:W-:-:S05]  /*61c0*/  F2FP.SATFINITE.E5M2.F32.PACK_AB_MERGE_C R33, RZ, R33, RZ ;  /* 0x00000021ff21723e */ /* 0x000fca00048060ff */
[----:B------:R0:W-:Y:S01]  /*61d0*/  @!P5 STG.E.U8 desc[UR20][R26.64], R33 ;  /* 0x000000211a00d986 */ /* 0x0001e2000c101114 */
[----:B------:R-:W-:Y:S05]  /*61e0*/  @P3 BRA `(.L_x_48) ;  /* 0x0000000000043947 */ /* 0x000fea0003800000 */
[----:B------:R0:W5:Y:S02]  /*61f0*/  LDG.E.U8 R32, desc[UR20][R30.64+0x1] ;  /* 0x000001141e207981 */ /* 0x000164000c1e1100 */
.L_x_48:
[----:B------:R-:W-:Y:S05]  /*6200*/  BSYNC B1 ;  /* 0x0000000000017941 */ /* 0x000fea0003800000 */
.L_x_47:
[----:B-----5:R-:W-:Y:S01]  /*6210*/  LOP3.LUT R32, R32, 0xff, RZ, 0xc0, !PT ;  /* 0x000000ff20207812 */ /* 0x020fe200078ec0ff */
[----:B------:R-:W-:Y:S01]  /*6220*/  BSSY B1, `(.L_x_49) ;  /* 0x000000b000017945 */ /* 0x000fe20003800000 */
[----:B------:R-:W-:Y:S02]  /*6230*/  ISETP.LT.OR P4, PT, R34, 0x9, !P0 ;  /* 0x000000092200780c */ /* 0x000fe40004781670 */
[----:B------:R-:W-:-:S05]  /*6240*/  F2FP.F16.E5M2.UNPACK_B R32, R32 ;  /* 0x00000020ff20723e */ /* 0x000fca00020004ff */
[----:B------:R-:W-:-:S05]  /*6250*/  HADD2.F32 R32, -RZ, R32.H0_H0 ;  /* 0x20000020ff207230 */ /* 0x000fca0000004100 */
[----:B------:R-:W-:-:S04]  /*6260*/  FMUL R32, R32, UR31 ;  /* 0x0000001f20207c20 */ /* 0x000fc80008400000 */
[----:B------:R-:W-:-:S05]  /*6270*/  FFMA R32, R225, UR32, R32 ;  /* 0x00000020e1207c23 */ /* 0x000fca0008000020 */
[----:B0-----:R-:W-:Y:S02]  /*6280*/  F2FP.SATFINITE.E5M2.F32.PACK_AB_MERGE_C R33, RZ, R32, RZ ;  /* 0x00000020ff21723e */ /* 0x001fe400048060ff */
[----:B------:R-:W-:-:S03]  /*6290*/  PRMT R32, RZ, 0x7610, R32 ;  /* 0x00007610ff207816 */ /* 0x000fc60000000020 */
[----:B------:R0:W-:Y:S01]  /*62a0*/  @!P3 STG.E.U8 desc[UR20][R26.64+0x1], R33 ;  /* 0x000001211a00b986 */ /* 0x0001e2000c101114 */
[----:B------:R-:W-:Y:S05]  /*62b0*/  @P4 BRA `(.L_x_50) ;  /* 0x0000000000044947 */ /* 0x000fea0003800000 */
[----:B------:R0:W5:Y:S02]  /*62c0*/  LDG.E.U8 R32, desc[UR20][R28.64+0x8] ;  /* 0x000008141c207981 */ /* 0x000164000c1e1100 */
.L_x_50:
[----:B------:R-:W-:Y:S05]  /*62d0*/  BSYNC B1 ;  /* 0x0000000000017941 */ /* 0x000fea0003800000 */
.L_x_49:
[----:B-----5:R-:W-:Y:S01]  /*62e0*/  LOP3.LUT R32, R32, 0xff, RZ, 0xc0, !PT ;  /* 0x000000ff20207812 */ /* 0x020fe200078ec0ff */
[----:B------:R-:W-:Y:S01]  /*62f0*/  BSSY B1, `(.L_x_51) ;  /* 0x000000b000017945 */ /* 0x000fe20003800000 */
[----:B------:R-:W-:Y:S02]  /*6300*/  ISETP.LT.OR P3, PT, R34, 0xa, !P0 ;  /* 0x0000000a2200780c */ /* 0x000fe40004761670 */
[----:B------:R-:W-:-:S05]  /*6310*/  F2FP.F16.E5M2.UNPACK_B R32, R32 ;  /* 0x00000020ff20723e */ /* 0x000fca00020004ff */
[----:B------:R-:W-:-:S05]  /*6320*/  HADD2.F32 R32, -RZ, R32.H0_H0 ;  /* 0x20000020ff207230 */ /* 0x000fca0000004100 */
[----:B0-----:R-:W-:Y:S01]  /*6330*/  FMUL R33, R32, UR31 ;  /* 0x0000001f20217c20 */ /* 0x001fe20008400000 */
[----:B------:R-:W-:-:S03]  /*6340*/  PRMT R32, RZ, 0x7610, R32 ;  /* 0x00007610ff207816 */ /* 0x000fc60000000020 */
[----:B------:R-:W-:-:S05]  /*6350*/  FFMA R33, R224, UR32, R33 ;  /* 0x00000020e0217c23 */ /* 0x000fca0008000021 */
[----:B------:R-:W-:-:S05]  /*6360*/  F2FP.SATFINITE.E5M2.F32.PACK_AB_MERGE_C R33, RZ, R33, RZ ;  /* 0x00000021ff21723e */ /* 0x000fca00048060ff */
[----:B------:R0:W-:Y:S01]  /*6370*/  @!P4 STG.E.U8 desc[UR20][R24.64+0x8], R33 ;  /* 0x000008211800c986 */ /* 0x0001e2000c101114 */
[----:B------:R-:W-:Y:S05]  /*6380*/  @P3 BRA `(.L_x_52) ;  /* 0x0000000000043947 */ /* 0x000fea0003800000 */
[----:B------:R0:W5:Y:S02]  /*6390*/  LDG.E.U8 R32, desc[UR20][R28.64+0x9] ;  /* 0x000009141c207981 */ /* 0x000164000c1e1100 */
.L_x_52:
[----:B------:R-:W-:Y:S05]  /*63a0*/  BSYNC B1 ;  /* 0x0000000000017941 */ /* 0x000fea0003800000 */
.L_x_51:
        /* <DEDUP_REMOVED lines=12> */
.L_x_54:
[----:B------:R-:W-:Y:S05]  /*6470*/  BSYNC B1 ;  /* 0x0000000000017941 */ /* 0x000fea0003800000 */
.L_x_53:
        /* <DEDUP_REMOVED lines=12> */
.L_x_56:
[----:B------:R-:W-:Y:S05]  /*6540*/  BSYNC B1 ;  /* 0x0000000000017941 */ /* 0x000fea0003800000 */
.L_x_55:
        /* <DEDUP_REMOVED lines=12> */
.L_x_58:
[----:B------:R-:W-:Y:S05]  /*6610*/  BSYNC B1 ;  /* 0x0000000000017941 */ /* 0x000fea0003800000 */
.L_x_57:
        /* <DEDUP_REMOVED lines=12> */
.L_x_60:
[----:B------:R-:W-:Y:S05]  /*66e0*/  BSYNC B1 ;  /* 0x0000000000017941 */ /* 0x000fea0003800000 */
.L_x_59:
        /* <DEDUP_REMOVED lines=12> */
.L_x_62:
[----:B------:R-:W-:Y:S05]  /*67b0*/  BSYNC B1 ;  /* 0x0000000000017941 */ /* 0x000fea0003800000 */
.L_x_61:
        /* <DEDUP_REMOVED lines=12> */
.L_x_64:
[----:B------:R-:W-:Y:S05]  /*6880*/  BSYNC B1 ;  /* 0x0000000000017941 */ /* 0x000fea0003800000 */
.L_x_63:
        /* <DEDUP_REMOVED lines=12> */
.L_x_66:
[----:B------:R-:W-:Y:S05]  /*6950*/  BSYNC B1 ;  /* 0x0000000000017941 */ /* 0x000fea0003800000 */
.L_x_65:
        /* <DEDUP_REMOVED lines=12> */
.L_x_68:
[----:B------:R-:W-:Y:S05]  /*6a20*/  BSYNC B1 ;  /* 0x0000000000017941 */ /* 0x000fea0003800000 */
.L_x_67:
        /* <DEDUP_REMOVED lines=12> */
.L_x_70:
[----:B------:R-:W-:Y:S05]  /*6af0*/  BSYNC B1 ;  /* 0x0000000000017941 */ /* 0x000fea0003800000 */
.L_x_69:
        /* <DEDUP_REMOVED lines=12> */
.L_x_72:
[----:B------:R-:W-:Y:S05]  /*6bc0*/  BSYNC B1 ;  /* 0x0000000000017941 */ /* 0x000fea0003800000 */
.L_x_71:
        /* <DEDUP_REMOVED lines=12> */
.L_x_74:
[----:B------:R-:W-:Y:S05]  /*6c90*/  BSYNC B1 ;  /* 0x0000000000017941 */ /* 0x000fea0003800000 */
.L_x_73:
        /* <DEDUP_REMOVED lines=12> */
.L_x_76:
[----:B------:R-:W-:Y:S05]  /*6d60*/  BSYNC B1 ;  /* 0x0000000000017941 */ /* 0x000fea0003800000 */
.L_x_75:
        /* <DEDUP_REMOVED lines=12> */
.L_x_78:
[----:B------:R-:W-:Y:S05]  /*6e30*/  BSYNC B1 ;  /* 0x0000000000017941 */ /* 0x000fea0003800000 */
.L_x_77:
        /* <DEDUP_REMOVED lines=12> */
.L_x_80:
[----:B------:R-:W-:Y:S05]  /*6f00*/  BSYNC B1 ;  /* 0x0000000000017941 */ /* 0x000fea0003800000 */
.L_x_79:
        /* <DEDUP_REMOVED lines=12> */
.L_x_82:
[----:B------:R-:W-:Y:S05]  /*6fd0*/  BSYNC B1 ;  /* 0x0000000000017941 */ /* 0x000fea0003800000 */
.L_x_81:
        /* <DEDUP_REMOVED lines=12> */
.L_x_84:
[----:B------:R-:W-:Y:S05]  /*70a0*/  BSYNC B1 ;  /* 0x0000000000017941 */ /* 0x000fea0003800000 */
.L_x_83:
        /* <DEDUP_REMOVED lines=12> */
.L_x_86:
[----:B------:R-:W-:Y:S05]  /*7170*/  BSYNC B1 ;  /* 0x0000000000017941 */ /* 0x000fea0003800000 */
.L_x_85:
        /* <DEDUP_REMOVED lines=12> */
.L_x_88:
[----:B------:R-:W-:Y:S05]  /*7240*/  BSYNC B1 ;  /* 0x0000000000017941 */ /* 0x000fea0003800000 */
.L_x_87:
        /* <DEDUP_REMOVED lines=12> */
.L_x_90:
[----:B------:R-:W-:Y:S05]  /*7310*/  BSYNC B1 ;  /* 0x0000000000017941 */ /* 0x000fea0003800000 */
.L_x_89:
        /* <DEDUP_REMOVED lines=12> */
.L_x_92:
[----:B------:R-:W-:Y:S05]  /*73e0*/  BSYNC B1 ;  /* 0x0000000000017941 */ /* 0x000fea0003800000 */
.L_x_91:
        /* <DEDUP_REMOVED lines=12> */
.L_x_94:
[----:B------:R-:W-:Y:S05]  /*74b0*/  BSYNC B1 ;  /* 0x0000000000017941 */ /* 0x000fea0003800000 */
.L_x_93:
        /* <DEDUP_REMOVED lines=12> */
.L_x_96:
[----:B------:R-:W-:Y:S05]  /*7580*/  BSYNC B1 ;  /* 0x0000000000017941 */ /* 0x000fea0003800000 */
.L_x_95:
        /* <DEDUP_REMOVED lines=12> */
.L_x_98:
[----:B------:R-:W-:Y:S05]  /*7650*/  BSYNC B1 ;  /* 0x0000000000017941 */ /* 0x000fea0003800000 */
.L_x_97:
        /* <DEDUP_REMOVED lines=12> */
.L_x_100:
[----:B------:R-:W-:Y:S05]  /*7720*/  BSYNC B1 ;  /* 0x0000000000017941 */ /* 0x000fea0003800000 */
.L_x_99:
        /* <DEDUP_REMOVED lines=12> */
.L_x_102:
[----:B------:R-:W-:Y:S05]  /*77f0*/  BSYNC B1 ;  /* 0x0000000000017941 */ /* 0x000fea0003800000 */
.L_x_101:
        /* <DEDUP_REMOVED lines=12> */
.L_x_104:
[----:B------:R-:W-:Y:S05]  /*78c0*/  BSYNC B1 ;  /* 0x0000000000017941 */ /* 0x000fea0003800000 */
.L_x_103:
        /* <DEDUP_REMOVED lines=12> */
.L_x_106:
[----:B------:R-:W-:Y:S05]  /*7990*/  BSYNC B1 ;  /* 0x0000000000017941 */ /* 0x000fea0003800000 */
.L_x_105:
        /* <DEDUP_REMOVED lines=12> */
.L_x_108:
[----:B------:R-:W-:Y:S05]  /*7a60*/  BSYNC B1 ;  /* 0x0000000000017941 */ /* 0x000fea0003800000 */
.L_x_107:
        /* <DEDUP_REMOVED lines=12> */
.L_x_110:
[----:B------:R-:W-:Y:S05]  /*7b30*/  BSYNC B1 ;  /* 0x0000000000017941 */ /* 0x000fea0003800000 */
.L_x_109:
        /* <DEDUP_REMOVED lines=12> */
.L_x_112:
[----:B------:R-:W-:Y:S05]  /*7c00*/  BSYNC B1 ;  /* 0x0000000000017941 */ /* 0x000fea0003800000 */
.L_x_111:
        /* <DEDUP_REMOVED lines=12> */
.L_x_114:
[----:B------:R-:W-:Y:S05]  /*7cd0*/  BSYNC B1 ;  /* 0x0000000000017941 */ /* 0x000fea0003800000 */
.L_x_113:
        /* <DEDUP_REMOVED lines=12> */
.L_x_116:
[----:B------:R-:W-:Y:S05]  /*7da0*/  BSYNC B1 ;  /* 0x0000000000017941 */ /* 0x000fea0003800000 */
.L_x_115:
        /* <DEDUP_REMOVED lines=12> */
.L_x_118:
[----:B------:R-:W-:Y:S05]  /*7e70*/  BSYNC B1 ;  /* 0x0000000000017941 */ /* 0x000fea0003800000 */
.L_x_117:
        /* <DEDUP_REMOVED lines=12> */
.L_x_120:
[----:B------:R-:W-:Y:S05]  /*7f40*/  BSYNC B1 ;  /* 0x0000000000017941 */ /* 0x000fea0003800000 */
.L_x_119:
        /* <DEDUP_REMOVED lines=12> */
.L_x_122:
[----:B------:R-:W-:Y:S05]  /*8010*/  BSYNC B1 ;  /* 0x0000000000017941 */ /* 0x000fea0003800000 */
.L_x_121:
        /* <DEDUP_REMOVED lines=12> */
.L_x_124:
[----:B------:R-:W-:Y:S05]  /*80e0*/  BSYNC B1 ;  /* 0x0000000000017941 */ /* 0x000fea0003800000 */
.L_x_123:
        /* <DEDUP_REMOVED lines=12> */
.L_x_126:
[----:B------:R-:W-:Y:S05]  /*81b0*/  BSYNC B1 ;  /* 0x0000000000017941 */ /* 0x000fea0003800000 */
.L_x_125:
        /* <DEDUP_REMOVED lines=12> */
.L_x_128:
[----:B------:R-:W-:Y:S05]  /*8280*/  BSYNC B1 ;  /* 0x0000000000017941 */ /* 0x000fea0003800000 */
.L_x_127:
        /* <DEDUP_REMOVED lines=12> */
.L_x_130:
[----:B------:R-:W-:Y:S05]  /*8350*/  BSYNC B1 ;  /* 0x0000000000017941 */ /* 0x000fea0003800000 */
.L_x_129:
        /* <DEDUP_REMOVED lines=12> */
.L_x_132:
[----:B------:R-:W-:Y:S05]  /*8420*/  BSYNC B1 ;  /* 0x0000000000017941 */ /* 0x000fea0003800000 */
.L_x_131:
        /* <DEDUP_REMOVED lines=12> */
.L_x_134:
[----:B------:R-:W-:Y:S05]  /*84f0*/  BSYNC B1 ;  /* 0x0000000000017941 */ /* 0x000fea0003800000 */
.L_x_133:
        /* <DEDUP_REMOVED lines=12> */
.L_x_136:
[----:B------:R-:W-:Y:S05]  /*85c0*/  BSYNC B1 ;  /* 0x0000000000017941 */ /* 0x000fea0003800000 */
.L_x_135:
        /* <DEDUP_REMOVED lines=12> */
.L_x_138:
[----:B------:R-:W-:Y:S05]  /*8690*/  BSYNC B1 ;  /* 0x0000000000017941 */ /* 0x000fea0003800000 */
.L_x_137:
        /* <DEDUP_REMOVED lines=12> */
.L_x_140:
[----:B------:R-:W-:Y:S05]  /*8760*/  BSYNC B1 ;  /* 0x0000000000017941 */ /* 0x000fea0003800000 */
.L_x_139:
        /* <DEDUP_REMOVED lines=12> */
.L_x_142:
[----:B------:R-:W-:Y:S05]  /*8830*/  BSYNC B1 ;  /* 0x0000000000017941 */ /* 0x000fea0003800000 */
.L_x_141:
        /* <DEDUP_REMOVED lines=12> */
.L_x_144:
[----:B------:R-:W-:Y:S05]  /*8900*/  BSYNC B1 ;  /* 0x0000000000017941 */ /* 0x000fea0003800000 */
.L_x_143:
        /* <DEDUP_REMOVED lines=12> */
.L_x_146:
[----:B------:R-:W-:Y:S05]  /*89d0*/  BSYNC B1 ;  /* 0x0000000000017941 */ /* 0x000fea0003800000 */
.L_x_145:
        /* <DEDUP_REMOVED lines=12> */
.L_x_148:
[----:B------:R-:W-:Y:S05]  /*8aa0*/  BSYNC B1 ;  /* 0x0000000000017941 */ /* 0x000fea0003800000 */
.L_x_147:
        /* <DEDUP_REMOVED lines=12> */
.L_x_150:
[----:B------:R-:W-:Y:S05]  /*8b70*/  BSYNC B1 ;  /* 0x0000000000017941 */ /* 0x000fea0003800000 */
.L_x_149:
        /* <DEDUP_REMOVED lines=12> */
.L_x_152:
[----:B------:R-:W-:Y:S05]  /*8c40*/  BSYNC B1 ;  /* 0x0000000000017941 */ /* 0x000fea0003800000 */
.L_x_151:
        /* <DEDUP_REMOVED lines=12> */
.L_x_154:
[----:B------:R-:W-:Y:S05]  /*8d10*/  BSYNC B1 ;  /* 0x0000000000017941 */ /* 0x000fea0003800000 */
.L_x_153:
        /* <DEDUP_REMOVED lines=12> */
.L_x_156:
[----:B------:R-:W-:Y:S05]  /*8de0*/  BSYNC B1 ;  /* 0x0000000000017941 */ /* 0x000fea0003800000 */
.L_x_155:
        /* <DEDUP_REMOVED lines=12> */
.L_x_158:
[----:B------:R-:W-:Y:S05]  /*8eb0*/  BSYNC B1 ;  /* 0x0000000000017941 */ /* 0x000fea0003800000 */
.L_x_157:
        /* <DEDUP_REMOVED lines=12> */
.L_x_160:
[----:B------:R-:W-:Y:S05]  /*8f80*/  BSYNC B1 ;  /* 0x0000000000017941 */ /* 0x000fea0003800000 */
.L_x_159:
        /* <DEDUP_REMOVED lines=12> */
.L_x_162:
[----:B------:R-:W-:Y:S05]  /*9050*/  BSYNC B1 ;  /* 0x0000000000017941 */ /* 0x000fea0003800000 */
.L_x_161:
        /* <DEDUP_REMOVED lines=12> */
.L_x_164:
[----:B------:R-:W-:Y:S05]  /*9120*/  BSYNC B1 ;  /* 0x0000000000017941 */ /* 0x000fea0003800000 */
.L_x_163:
        /* <DEDUP_REMOVED lines=12> */
.L_x_166:
[----:B------:R-:W-:Y:S05]  /*91f0*/  BSYNC B1 ;  /* 0x0000000000017941 */ /* 0x000fea0003800000 */
.L_x_165:
        /* <DEDUP_REMOVED lines=12> */
.L_x_168:
[----:B------:R-:W-:Y:S05]  /*92c0*/  BSYNC B1 ;  /* 0x0000000000017941 */ /* 0x000fea0003800000 */
.L_x_167:
        /* <DEDUP_REMOVED lines=12> */
.L_x_170:
[----:B------:R-:W-:Y:S05]  /*9390*/  BSYNC B1 ;  /* 0x0000000000017941 */ /* 0x000fea0003800000 */
.L_x_169:
        /* <DEDUP_REMOVED lines=12> */
.L_x_172:
[----:B------:R-:W-:Y:S05]  /*9460*/  BSYNC B1 ;  /* 0x0000000000017941 */ /* 0x000fea0003800000 */
.L_x_171:
        /* <DEDUP_REMOVED lines=12> */
.L_x_174:
[----:B------:R-:W-:Y:S05]  /*9530*/  BSYNC B1 ;  /* 0x0000000000017941 */ /* 0x000fea0003800000 */
.L_x_173:
        /* <DEDUP_REMOVED lines=12> */
.L_x_176:
[----:B------:R-:W-:Y:S05]  /*9600*/  BSYNC B1 ;  /* 0x0000000000017941 */ /* 0x000fea0003800000 */
.L_x_175:
        /* <DEDUP_REMOVED lines=12> */
.L_x_178:
[----:B------:R-:W-:Y:S05]  /*96d0*/  BSYNC B1 ;  /* 0x0000000000017941 */ /* 0x000fea0003800000 */
.L_x_177:
        /* <DEDUP_REMOVED lines=12> */
.L_x_180:
[----:B------:R-:W-:Y:S05]  /*97a0*/  BSYNC B1 ;  /* 0x0000000000017941 */ /* 0x000fea0003800000 */
.L_x_179:
        /* <DEDUP_REMOVED lines=12> */
.L_x_182:
[----:B------:R-:W-:Y:S05]  /*9870*/  BSYNC B1 ;  /* 0x0000000000017941 */ /* 0x000fea0003800000 */
.L_x_181:
        /* <DEDUP_REMOVED lines=12> */
.L_x_184:
[----:B------:R-:W-:Y:S05]  /*9940*/  BSYNC B1 ;  /* 0x0000000000017941 */ /* 0x000fea0003800000 */
.L_x_183:
        /* <DEDUP_REMOVED lines=12> */
.L_x_186:
[----:B------:R-:W-:Y:S05]  /*9a10*/  BSYNC B1 ;  /* 0x0000000000017941 */ /* 0x000fea0003800000 */
.L_x_185:
        /* <DEDUP_REMOVED lines=12> */
.L_x_188:
[----:B------:R-:W-:Y:S05]  /*9ae0*/  BSYNC B1 ;  /* 0x0000000000017941 */ /* 0x000fea0003800000 */
.L_x_187:
        /* <DEDUP_REMOVED lines=12> */
.L_x_190:
[----:B------:R-:W-:Y:S05]  /*9bb0*/  BSYNC B1 ;  /* 0x0000000000017941 */ /* 0x000fea0003800000 */
.L_x_189:
        /* <DEDUP_REMOVED lines=12> */
.L_x_192:
[----:B------:R-:W-:Y:S05]  /*9c80*/  BSYNC B1 ;  /* 0x0000000000017941 */ /* 0x000fea0003800000 */
.L_x_191:
        /* <DEDUP_REMOVED lines=12> */
.L_x_194:
[----:B------:R-:W-:Y:S05]  /*9d50*/  BSYNC B1 ;  /* 0x0000000000017941 */ /* 0x000fea0003800000 */
.L_x_193:
        /* <DEDUP_REMOVED lines=12> */
.L_x_196:
[----:B------:R-:W-:Y:S05]  /*9e20*/  BSYNC B1 ;  /* 0x0000000000017941 */ /* 0x000fea0003800000 */
.L_x_195:
[----:B-----5:R-:W-:Y:S01]  /*9e30*/  LOP3.LUT R32, R32, 0xff, RZ, 0xc0, !PT ;  /* 0x000000ff20207812 */ /* 0x020fe200078ec0ff */
[----:B------:R-:W-:Y:S01]  /*9e40*/  BSSY B1, `(.L_x_197) ;  /* 0x000000b000017945 */ /* 0x000fe20003800000 */
[----:B------:R-:W-:Y:S02]  /*9e50*/  ISETP.LT.OR P4, PT, R34, 0x99, !P1 ;  /* 0x000000992200780c */ /* 0x000fe40004f81670 */
[----:B------:R-:W-:-:S05]  /*9e60*/  F2FP.F16.E5M2.UNPACK_B R32, R32 ;  /* 0x00000020ff20723e */ /* 0x000fca00020004ff */
[----:B------:R-:W-:-:S05]  /*9e70*/  HADD2.F32 R32, -RZ, R32.H0_H0 ;  /* 0x20000020ff207230 */ /* 0x000fca0000004100 */
[----:B------:R-:W-:-:S04]  /*9e80*/  FMUL R32, R32, UR31 ;  /* 0x0000001f20207c20 */ /* 0x000fc80008400000 */
[----:B------:R-:W-:Y:S01]  /*9e90*/  FFMA R32, R23, UR32, R32 ;  /* 0x0000002017207c23 */ /* 0x000fe20008000020 */
[----:B------:R-:W-:-:S04]  /*9ea0*/  PRMT R23, RZ, 0x7610, R23 ;  /* 0x00007610ff177816 */ /* 0x000fc80000000017 */
[----:B0-----:R-:W-:-:S05]  /*9eb0*/  F2FP.SATFINITE.E5M2.F32.PACK_AB_MERGE_C R33, RZ, R32, RZ ;  /* 0x00000020ff21723e */ /* 0x001fca00048060ff */
[----:B------:R0:W-:Y:S01]  /*9ec0*/  @!P3 STG.E.U8 desc[UR20][R24.64+0x99], R33 ;  /* 0x000099211800b986 */ /* 0x0001e2000c101114 */
[----:B------:R-:W-:Y:S05]  /*9ed0*/  @P4 BRA `(.L_x_198) ;  /* 0x0000000000044947 */ /* 0x000fea0003800000 */
[----:B------:R0:W5:Y:S02]  /*9ee0*/  LDG.E.U8 R23, desc[UR20][R30.64+0x98] ;  /* 0x000098141e177981 */ /* 0x000164000c1e1100 */
.L_x_198:
[----:B------:R-:W-:Y:S05]  /*9ef0*/  BSYNC B1 ;  /* 0x0000000000017941 */ /* 0x000fea0003800000 */
.L_x_197:
        /* <DEDUP_REMOVED lines=8> */
[----:B------:R-:W-:-:S05]  /*9f80*/  F2FP.SATFINITE.E5M2.F32.PACK_AB_MERGE_C R23, RZ, R23, RZ ;  /* 0x00000017ff17723e */ /* 0x000fca00048060ff */
[----:B------:R0:W-:Y:S01]  /*9f90*/  @!P4 STG.E.U8 desc[UR20][R26.64+0x98], R23 ;  /* 0x000098171a00c986 */ /* 0x0001e2000c101114 */
[----:B------:R-:W-:Y:S05]  /*9fa0*/  @P3 BRA `(.L_x_200) ;  /* 0x0000000000043947 */ /* 0x000fea0003800000 */
[----:B------:R0:W5:Y:S02]  /*9fb0*/  LDG.E.U8 R22, desc[UR20][R30.64+0x99] ;  /* 0x000099141e167981 */ /* 0x000164000c1e1100 */
.L_x_200:
[----:B------:R-:W-:Y:S05]  /*9fc0*/  BSYNC B1 ;  /* 0x0000000000017941 */ /* 0x000fea0003800000 */
.L_x_199:
        /* <DEDUP_REMOVED lines=12> */
.L_x_202:
[----:B------:R-:W-:Y:S05]  /*a090*/  BSYNC B1 ;  /* 0x0000000000017941 */ /* 0x000fea0003800000 */
.L_x_201:
        /* <DEDUP_REMOVED lines=12> */
.L_x_204:
[----:B------:R-:W-:Y:S05]  /*a160*/  BSYNC B1 ;  /* 0x0000000000017941 */ /* 0x000fea0003800000 */
.L_x_203:
        /* <DEDUP_REMOVED lines=12> */
.L_x_206:
[----:B------:R-:W-:Y:S05]  /*a230*/  BSYNC B1 ;  /* 0x0000000000017941 */ /* 0x000fea0003800000 */
.L_x_205:
        /* <DEDUP_REMOVED lines=12> */
.L_x_208:
[----:B------:R-:W-:Y:S05]  /*a300*/  BSYNC B1 ;  /* 0x0000000000017941 */ /* 0x000fea0003800000 */
.L_x_207:
        /* <DEDUP_REMOVED lines=12> */
.L_x_210:
[----:B------:R-:W-:Y:S05]  /*a3d0*/  BSYNC B1 ;  /* 0x0000000000017941 */ /* 0x000fea0003800000 */
.L_x_209:
        /* <DEDUP_REMOVED lines=12> */
.L_x_212:
[----:B------:R-:W-:Y:S05]  /*a4a0*/  BSYNC B1 ;  /* 0x0000000000017941 */ /* 0x000fea0003800000 */
.L_x_211:
        /* <DEDUP_REMOVED lines=12> */
.L_x_214:
[----:B------:R-:W-:Y:S05]  /*a570*/  BSYNC B1 ;  /* 0x0000000000017941 */ /* 0x000fea0003800000 */
.L_x_213:
        /* <DEDUP_REMOVED lines=12> */
.L_x_216:
[----:B------:R-:W-:Y:S05]  /*a640*/  BSYNC B1 ;  /* 0x0000000000017941 */ /* 0x000fea0003800000 */
.L_x_215:
        /* <DEDUP_REMOVED lines=12> */
.L_x_218:
[----:B------:R-:W-:Y:S05]  /*a710*/  BSYNC B1 ;  /* 0x0000000000017941 */ /* 0x000fea0003800000 */
.L_x_217:
        /* <DEDUP_REMOVED lines=12> */
.L_x_220:
[----:B------:R-:W-:Y:S05]  /*a7e0*/  BSYNC B1 ;  /* 0x0000000000017941 */ /* 0x000fea0003800000 */
.L_x_219:
        /* <DEDUP_REMOVED lines=12> */
.L_x_222:
[----:B------:R-:W-:Y:S05]  /*a8b0*/  BSYNC B1 ;  /* 0x0000000000017941 */ /* 0x000fea0003800000 */
.L_x_221:
        /* <DEDUP_REMOVED lines=12> */
.L_x_224:
[----:B------:R-:W-:Y:S05]  /*a980*/  BSYNC B1 ;  /* 0x0000000000017941 */ /* 0x000fea0003800000 */
.L_x_223:
        /* <DEDUP_REMOVED lines=12> */
.L_x_226:
[----:B------:R-:W-:Y:S05]  /*aa50*/  BSYNC B1 ;  /* 0x0000000000017941 */ /* 0x000fea0003800000 */
.L_x_225:
        /* <DEDUP_REMOVED lines=12> */
.L_x_228:
[----:B------:R-:W-:Y:S05]  /*ab20*/  BSYNC B1 ;  /* 0x0000000000017941 */ /* 0x000fea0003800000 */
.L_x_227:
        /* <DEDUP_REMOVED lines=12> */
.L_x_230:
[----:B------:R-:W-:Y:S05]  /*abf0*/  BSYNC B1 ;  /* 0x0000000000017941 */ /* 0x000fea0003800000 */
.L_x_229:
        /* <DEDUP_REMOVED lines=12> */
.L_x_232:
[----:B------:R-:W-:Y:S05]  /*acc0*/  BSYNC B1 ;  /* 0x0000000000017941 */ /* 0x000fea0003800000 */
.L_x_231:
        /* <DEDUP_REMOVED lines=12> */
.L_x_234:
[----:B------:R-:W-:Y:S05]  /*ad90*/  BSYNC B1 ;  /* 0x0000000000017941 */ /* 0x000fea0003800000 */
.L_x_233:
        /* <DEDUP_REMOVED lines=12> */
.L_x_236:
[----:B------:R-:W-:Y:S05]  /*ae60*/  BSYNC B1 ;  /* 0x0000000000017941 */ /* 0x000fea0003800000 */
.L_x_235:
        /* <DEDUP_REMOVED lines=12> */
.L_x_238:
[----:B------:R-:W-:Y:S05]  /*af30*/  BSYNC B1 ;  /* 0x0000000000017941 */ /* 0x000fea0003800000 */
.L_x_237:
        /* <DEDUP_REMOVED lines=12> */
.L_x_240:
[----:B------:R-:W-:Y:S05]  /*b000*/  BSYNC B1 ;  /* 0x0000000000017941 */ /* 0x000fea0003800000 */
.L_x_239:
[----:B-----5:R-:W-:Y:S01]  /*b010*/  LOP3.LUT R2, R2, 0xff, RZ, 0xc0, !PT ;  /* 0x000000ff02027812 */ /* 0x020fe200078ec0ff */
[----:B------:R-:W-:Y:S01]  /*b020*/  BSSY B1, `(.L_x_241) ;  /* 0x000000b000017945 */ /* 0x000fe20003800000 */
[----:B------:R-:W-:Y:S02]  /*b030*/  ISETP.LT.OR P4, PT, R34, 0xc9, !P0 ;  /* 0x000000c92200780c */ /* 0x000fe40004781670 */
[----:B------:R-:W-:-:S05]  /*b040*/  F2FP.F16.E5M2.UNPACK_B R2, R2 ;  /* 0x00000002ff02723e */ /* 0x000fca00020004ff */
[----:B------:R-:W-:-:S05]  /*b050*/  HADD2.F32 R2, -RZ, R2.H0_H0 ;  /* 0x20000002ff027230 */ /* 0x000fca0000004100 */
[----:B0-----:R-:W-:-:S04]  /*b060*/  FMUL R3, R2, UR31 ;  /* 0x0000001f02037c20 */ /* 0x001fc80008400000 */
[----:B------:R-:W-:Y:S01]  /*b070*/  FFMA R3, R0, UR32, R3 ;  /* 0x0000002000037c23 */ /* 0x000fe20008000003 */
[----:B------:R-:W-:-:S04]  /*b080*/  PRMT R0, RZ, 0x7610, R0 ;  /* 0x00007610ff007816 */ /* 0x000fc80000000000 */
[----:B------:R-:W-:-:S05]  /*b090*/  F2FP.SATFINITE.E5M2.F32.PACK_AB_MERGE_C R3, RZ, R3, RZ ;  /* 0x00000003ff03723e */ /* 0x000fca00048060ff */
[----:B------:R0:W-:Y:S01]  /*b0a0*/  @!P3 STG.E.U8 desc[UR20][R26.64+0xc1], R3 ;  /* 0x0000c1031a00b986 */ /* 0x0001e2000c101114 */
[----:B------:R-:W-:Y:S05]  /*b0b0*/  @P4 BRA `(.L_x_242) ;  /* 0x0000000000044947 */ /* 0x000fea0003800000 */
[----:B------:R0:W5:Y:S02]  /*b0c0*/  LDG.E.U8 R0, desc[UR20][R28.64+0xc8] ;  /* 0x0000c8141c007981 */ /* 0x000164000c1e1100 */
.L_x_242:
[----:B------:R-:W-:Y:S05]  /*b0d0*/  BSYNC B1 ;  /* 0x0000000000017941 */ /* 0x000fea0003800000 */
.L_x_241:
[----:B------:R-:W2:Y:S01]  /*b0e0*/  LDL.LU R2, [R1] ;  /* 0x0000000001027983 */ /* 0x000ea20000300800 */
[----:B-----5:R-:W-:Y:S01]  /*b0f0*/  LOP3.LUT R0, R0, 0xff, RZ, 0xc0, !PT ;  /* 0x000000ff00007812 */ /* 0x020fe200078ec0ff */
[----:B------:R-:W-:Y:S01]  /*b100*/  BSSY B1, `(.L_x_243) ;  /* 0x000000b000017945 */ /* 0x000fe20003800000 */
[----:B------:R-:W-:Y:S02]  /*b110*/  ISETP.LT.OR P3, PT, R34, 0xca, !P0 ;  /* 0x000000ca2200780c */ /* 0x000fe40004761670 */
[----:B------:R-:W-:-:S05]  /*b120*/  F2FP.F16.E5M2.UNPACK_B R0, R0 ;  /* 0x00000000ff00723e */ /* 0x000fca00020004ff */
[----:B------:R-:W-:-:S05]  /*b130*/  HADD2.F32 R0, -RZ, R0.H0_H0 ;  /* 0x20000000ff007230 */ /* 0x000fca0000004100 */
[----:B------:R-:W-:-:S04]  /*b140*/  FMUL R0, R0, UR31 ;  /* 0x0000001f00007c20 */ /* 0x000fc80008400000 */
[----:B--2---:R-:W-:-:S05]  /*b150*/  FFMA R0, R2, UR32, R0 ;  /* 0x0000002002007c23 */ /* 0x004fca0008000000 */
[----:B0-----:R-:W-:Y:S02]  /*b160*/  F2FP.SATFINITE.E5M2.F32.PACK_AB_MERGE_C R3, RZ, R0, RZ ;  /* 0x00000000ff03723e */ /* 0x001fe400048060ff */
[----:B------:R-:W-:-:S03]  /*b170*/  PRMT R0, RZ, 0x7610, R0 ;  /* 0x00007610ff007816 */ /* 0x000fc60000000000 */
[----:B------:R0:W-:Y:S01]  /*b180*/  @!P4 STG.E.U8 desc[UR20][R24.64+0xc8], R3 ;  /* 0x0000c8031800c986 */ /* 0x0001e2000c101114 */
[----:B------:R-:W-:Y:S05]  /*b190*/  @P3 BRA `(.L_x_244) ;  /* 0x0000000000043947 */ /* 0x000fea0003800000 */
[----:B------:R2:W5:Y:S02]  /*b1a0*/  LDG.E.U8 R0, desc[UR20][R28.64+0xc9] ;  /* 0x0000c9141c007981 */ /* 0x000564000c1e1100 */
.L_x_244:
[----:B------:R-:W-:Y:S05]  /*b1b0*/  BSYNC B1 ;  /* 0x0000000000017941 */ /* 0x000fea0003800000 */
.L_x_243:
[----:B------:R-:W3:Y:S01]  /*b1c0*/  LDL.LU R2, [R1+0x4] ;  /* 0x0000040001027983 */ /* 0x000ee20000300800 */
[----:B-----5:R-:W-:Y:S01]  /*b1d0*/  LOP3.LUT R0, R0, 0xff, RZ, 0xc0, !PT ;  /* 0x000000ff00007812 */ /* 0x020fe200078ec0ff */
[----:B------:R-:W-:Y:S01]  /*b1e0*/  BSSY B1, `(.L_x_245) ;  /* 0x000000b000017945 */ /* 0x000fe20003800000 */
[----:B------:R-:W-:Y:S02]  /*b1f0*/  ISETP.LT.OR P4, PT, R34, 0xc9, !P1 ;  /* 0x000000c92200780c */ /* 0x000fe40004f81670 */
[----:B------:R-:W-:-:S05]  /*b200*/  F2FP.F16.E5M2.UNPACK_B R0, R0 ;  /* 0x00000000ff00723e */ /* 0x000fca00020004ff */
[----:B------:R-:W-:-:S05]  /*b210*/  HADD2.F32 R0, -RZ, R0.H0_H0 ;  /* 0x20000000ff007230 */ /* 0x000fca0000004100 */
[----:B------:R-:W-:-:S04]  /*b220*/  FMUL R0, R0, UR31 ;  /* 0x0000001f00007c20 */ /* 0x000fc80008400000 */
[----:B---3--:R-:W-:-:S05]  /*b230*/  FFMA R0, R2, UR32, R0 ;  /* 0x0000002002007c23 */ /* 0x008fca0008000000 */
[----:B0-----:R-:W-:Y:S02]  /*b240*/  F2FP.SATFINITE.E5M2.F32.PACK_AB_MERGE_C R3, RZ, R0, RZ ;  /* 0x00000000ff03723e */ /* 0x001fe400048060ff */
[----:B------:R-:W-:-:S03]  /*b250*/  PRMT R0, RZ, 0x7610, R0 ;  /* 0x00007610ff007816 */ /* 0x000fc60000000000 */
[----:B------:R0:W-:Y:S01]  /*b260*/  @!P3 STG.E.U8 desc[UR20][R24.64+0xc9], R3 ;  /* 0x0000c9031800b986 */ /* 0x0001e2000c101114 */
[----:B------:R-:W-:Y:S05]  /*b270*/  @P4 BRA `(.L_x_246) ;  /* 0x0000000000044947 */ /* 0x000fea0003800000 */
[----:B------:R3:W5:Y:S02]  /*b280*/  LDG.E.U8 R0, desc[UR20][R30.64+0xc8] ;  /* 0x0000c8141e007981 */ /* 0x000764000c1e1100 */
.L_x_246:
[----:B------:R-:W-:Y:S05]  /*b290*/  BSYNC B1 ;  /* 0x0000000000017941 */ /* 0x000fea0003800000 */
.L_x_245:
[----:B------:R-:W2:Y:S01]  /*b2a0*/  LDL.LU R2, [R1+0x8] ;  /* 0x0000080001027983 */ /* 0x000ea20000300800 */
        /* <DEDUP_REMOVED lines=12> */
.L_x_248:
[----:B------:R-:W-:Y:S05]  /*b370*/  BSYNC B1 ;  /* 0x0000000000017941 */ /* 0x000fea0003800000 */
.L_x_247:
        /* <DEDUP_REMOVED lines=13> */
.L_x_250:
[----:B------:R-:W-:Y:S05]  /*b450*/  BSYNC B1 ;  /* 0x0000000000017941 */ /* 0x000fea0003800000 */
.L_x_249:
        /* <DEDUP_REMOVED lines=13> */
.L_x_252:
[----:B------:R-:W-:Y:S05]  /*b530*/  BSYNC B1 ;  /* 0x0000000000017941 */ /* 0x000fea0003800000 */
.L_x_251:
        /* <DEDUP_REMOVED lines=13> */
.L_x_254:
[----:B------:R-:W-:Y:S05]  /*b610*/  BSYNC B1 ;  /* 0x0000000000017941 */ /* 0x000fea0003800000 */
.L_x_253:
        /* <DEDUP_REMOVED lines=13> */
.L_x_256:
[----:B------:R-:W-:Y:S05]  /*b6f0*/  BSYNC B1 ;  /* 0x0000000000017941 */ /* 0x000fea0003800000 */
.L_x_255:
        /* <DEDUP_REMOVED lines=13> */
.L_x_258:
[----:B------:R-:W-:Y:S05]  /*b7d0*/  BSYNC B1 ;  /* 0x0000000000017941 */ /* 0x000fea0003800000 */
.L_x_257:
        /* <DEDUP_REMOVED lines=13> */
.L_x_260:
[----:B------:R-:W-:Y:S05]  /*b8b0*/  BSYNC B1 ;  /* 0x0000000000017941 */ /* 0x000fea0003800000 */
.L_x_259:
        /* <DEDUP_REMOVED lines=13> */
.L_x_262:
[----:B------:R-:W-:Y:S05]  /*b990*/  BSYNC B1 ;  /* 0x0000000000017941 */ /* 0x000fea0003800000 */
.L_x_261:
        /* <DEDUP_REMOVED lines=13> */
.L_x_264:
[----:B------:R-:W-:Y:S05]  /*ba70*/  BSYNC B1 ;  /* 0x0000000000017941 */ /* 0x000fea0003800000 */
.L_x_263:
        /* <DEDUP_REMOVED lines=13> */
.L_x_266:
[----:B------:R-:W-:Y:S05]  /*bb50*/  BSYNC B1 ;  /* 0x0000000000017941 */ /* 0x000fea0003800000 */
.L_x_265:
        /* <DEDUP_REMOVED lines=13> */
.L_x_268:
[----:B------:R-:W-:Y:S05]  /*bc30*/  BSYNC B1 ;  /* 0x0000000000017941 */ /* 0x000fea0003800000 */
.L_x_267:
        /* <DEDUP_REMOVED lines=13> */
.L_x_270:
[----:B------:R-:W-:Y:S05]  /*bd10*/  BSYNC B1 ;  /* 0x0000000000017941 */ /* 0x000fea0003800000 */
.L_x_269:
        /* <DEDUP_REMOVED lines=13> */
.L_x_272:
[----:B------:R-:W-:Y:S05]  /*bdf0*/  BSYNC B1 ;  /* 0x0000000000017941 */ /* 0x000fea0003800000 */
.L_x_271:
        /* <DEDUP_REMOVED lines=13> */
.L_x_274:
[----:B------:R-:W-:Y:S05]  /*bed0*/  BSYNC B1 ;  /* 0x0000000000017941 */ /* 0x000fea0003800000 */
.L_x_273:
        /* <DEDUP_REMOVED lines=13> */
.L_x_276:
[----:B------:R-:W-:Y:S05]  /*bfb0*/  BSYNC B1 ;  /* 0x0000000000017941 */ /* 0x000fea0003800000 */
.L_x_275:
        /* <DEDUP_REMOVED lines=13> */
.L_x_278:
[----:B------:R-:W-:Y:S05]  /*c090*/  BSYNC B1 ;  /* 0x0000000000017941 */ /* 0x000fea0003800000 */
.L_x_277:
        /* <DEDUP_REMOVED lines=13> */
.L_x_280:
[----:B------:R-:W-:Y:S05]  /*c170*/  BSYNC B1 ;  /* 0x0000000000017941 */ /* 0x000fea0003800000 */
.L_x_279:
        /* <DEDUP_REMOVED lines=13> */
.L_x_282:
[----:B------:R-:W-:Y:S05]  /*c250*/  BSYNC B1 ;  /* 0x0000000000017941 */ /* 0x000fea0003800000 */
.L_x_281:
        /* <DEDUP_REMOVED lines=13> */
.L_x_284:
[----:B------:R-:W-:Y:S05]  /*c330*/  BSYNC B1 ;  /* 0x0000000000017941 */ /* 0x000fea0003800000 */
.L_x_283:
        /* <DEDUP_REMOVED lines=13> */
.L_x_286:
[----:B------:R-:W-:Y:S05]  /*c410*/  BSYNC B1 ;  /* 0x0000000000017941 */ /* 0x000fea0003800000 */
.L_x_285:
        /* <DEDUP_REMOVED lines=13> */
.L_x_288:
[----:B------:R-:W-:Y:S05]  /*c4f0*/  BSYNC B1 ;  /* 0x0000000000017941 */ /* 0x000fea0003800000 */
.L_x_287:
        /* <DEDUP_REMOVED lines=13> */
.L_x_290:
[----:B------:R-:W-:Y:S05]  /*c5d0*/  BSYNC B1 ;  /* 0x0000000000017941 */ /* 0x000fea0003800000 */
.L_x_289:
        /* <DEDUP_REMOVED lines=13> */
.L_x_292:
[----:B------:R-:W-:Y:S05]  /*c6b0*/  BSYNC B1 ;  /* 0x0000000000017941 */ /* 0x000fea0003800000 */
.L_x_291:
        /* <DEDUP_REMOVED lines=13> */
.L_x_294:
[----:B------:R-:W-:Y:S05]  /*c790*/  BSYNC B1 ;  /* 0x0000000000017941 */ /* 0x000fea0003800000 */
.L_x_293:
        /* <DEDUP_REMOVED lines=13> */
.L_x_296:
[----:B------:R-:W-:Y:S05]  /*c870*/  BSYNC B1 ;  /* 0x0000000000017941 */ /* 0x000fea0003800000 */
.L_x_295:
[----:B------:R-:W-:Y:S05]  /*c880*/  @P1 BRA `(.L_x_297) ;  /* 0x00000020009c1947 */ /* 0x000fea0003800000 */
[----:B------:R-:W2:Y:S01]  /*c890*/  LDL.LU R2, [R1+0x6c] ;  /* 0x00006c0001027983 */ /* 0x000ea20000300800 */
[----:B-----5:R-:W-:-:S04]  /*c8a0*/  LOP3.LUT R0, R0, 0xff, RZ, 0xc0, !PT ;  /* 0x000000ff00007812 */ /* 0x020fc800078ec0ff */
[----:B------:R-:W-:-:S05]  /*c8b0*/  F2FP.F16.E5M2.UNPACK_B R0, R0 ;  /* 0x00000000ff00723e */ /* 0x000fca00020004ff */
[----:B------:R-:W-:-:S05]  /*c8c0*/  HADD2.F32 R0, -RZ, R0.H0_H0 ;  /* 0x20000000ff007230 */ /* 0x000fca0000004100 */
[----:B------:R-:W-:-:S04]  /*c8d0*/  FMUL R0, R0, UR31 ;  /* 0x0000001f00007c20 */ /* 0x000fc80008400000 */
[----:B--2---:R-:W-:-:S05]  /*c8e0*/  FFMA R0, R2, UR32, R0 ;  /* 0x0000002002007c23 */ /* 0x004fca0008000000 */
[----:B0-----:R-:W-:-:S05]  /*c8f0*/  F2FP.SATFINITE.E5M2.F32.PACK_AB_MERGE_C R3, RZ, R0, RZ ;  /* 0x00000000ff03723e */ /* 0x001fca00048060ff */
[----:B------:R0:W-:Y:S01]  /*c900*/  STG.E.U8 desc[UR20][R26.64+0xf9], R3 ;  /* 0x0000f9031a007986 */ /* 0x0001e2000c101114 */
[----:B------:R-:W-:Y:S05]  /*c910*/  BRA `(.L_x_297) ;  /* 0x0000002000787947 */ /* 0x000fea0003800000 */
.L_x_40:
[----:B------:R-:W-:Y:S01]  /*c920*/  ISETP.GE.AND P1, PT, R39, 0x1, PT ;  /* 0x000000012700780c */ /* 0x000fe20003f26270 */
[----:B------:R-:W-:Y:S01]  /*c930*/  FMUL R228, R228, UR32 ;  /* 0x00000020e4e47c20 */ /* 0x000fe20008400000 */
[----:B------:R-:W-:Y:S01]  /*c940*/  FMUL R227, R227, UR32 ;  /* 0x00000020e3e37c20 */ /* 0x000fe20008400000 */
[----:B------:R-:W-:Y:S01]  /*c950*/  ISETP.GE.AND P0, PT, R39, 0x9, PT ;  /* 0x000000092700780c */ /* 0x000fe20003f06270 */
[----:B------:R-:W-:Y:S01]  /*c960*/  FMUL R226, R226, UR32 ;  /* 0x00000020e2e27c20 */ /* 0x000fe20008400000 */
[C---:B------:R-:W-:Y:S02]  /*c970*/  ISETP.LT.OR P4, PT, R34.reuse, 0x1, !P1 ;  /* 0x000000012200780c */ /* 0x040fe40004f81670 */
[----:B------:R-:W-:Y:S02]  /*c980*/  ISETP.LT.OR P5, PT, R34, 0x2, !P1 ;  /* 0x000000022200780c */ /* 0x000fe40004fa1670 */
[----:B------:R-:W-:Y:S02]  /*c990*/  F2FP.SATFINITE.E5M2.F32.PACK_AB_MERGE_C R29, RZ, R228, RZ ;  /* 0x000000e4ff1d723e */ /* 0x000fe400048060ff */
[----:B------:R-:W-:-:S02]  /*c9a0*/  F2FP.SATFINITE.E5M2.F32.PACK_AB_MERGE_C R227, RZ, R227, RZ ;  /* 0x000000e3ffe3723e */ /* 0x000fc400048060ff */
[----:B------:R-:W-:Y:S01]  /*c9b0*/  ISETP.LT.OR P3, PT, R34, 0x1, !P0 ;  /* 0x000000012200780c */ /* 0x000fe20004761670 */
[----:B------:R-:W-:-:S04]  /*c9c0*/  FMUL R225, R225, UR32 ;  /* 0x00000020e1e17c20 */ /* 0x000fc80008400000 */
[----:B------:R2:W-:Y:S01]  /*c9d0*/  @!P4 STG.E.U8 desc[UR20][R24.64], R29 ;  /* 0x0000001d1800c986 */ /* 0x0005e2000c101114 */
[----:B------:R-:W-:-:S03]  /*c9e0*/  ISETP.LT.OR P4, PT, R34, 0x2, !P0 ;  /* 0x000000022200780c */ /* 0x000fc60004781670 */
[----:B------:R3:W-:Y:S01]  /*c9f0*/  @!P5 STG.E.U8 desc[UR20][R24.64+0x1], R227 ;  /* 0x000001e31800d986 */ /* 0x0007e2000c101114 */
[----:B------:R-:W-:Y:S01]  /*ca00*/  ISETP.LT.OR P5, PT, R34, 0x9, !P1 ;  /* 0x000000092200780c */ /* 0x000fe20004fa1670 */
[----:B------:R-:W-:Y:S01]  /*ca10*/  FMUL R224, R224, UR32 ;  /* 0x00000020e0e07c20 */ /* 0x000fe20008400000 */
[----:B------:R-:W-:Y:S01]  /*ca20*/  ISETP.LT.OR P6, PT, R34, 0xa, !P1 ;  /* 0x0000000a2200780c */ /* 0x000fe20004fc1670 */
[----:B------:R-:W-:Y:S01]  /*ca30*/  FMUL R223, R223, UR32 ;  /* 0x00000020dfdf7c20 */ /* 0x000fe20008400000 */
[----:B------:R-:W-:Y:S02]  /*ca40*/  F2FP.SATFINITE.E5M2.F32.PACK_AB_MERGE_C R31, RZ, R226, RZ ;  /* 0x000000e2ff1f723e */ /* 0x000fe400048060ff */
[----:B------:R-:W-:Y:S02]  /*ca50*/  F2FP.SATFINITE.E5M2.F32.PACK_AB_MERGE_C R225, RZ, R225, RZ ;  /* 0x000000e1ffe1723e */ /* 0x000fe400048060ff */
[----:B--2---:R-:W-:Y:S01]  /*ca60*/  F2FP.SATFINITE.E5M2.F32.PACK_AB_MERGE_C R29, RZ, R224, RZ ;  /* 0x000000e0ff1d723e */ /* 0x004fe200048060ff */
[----:B------:R-:W-:Y:S01]  /*ca70*/  @!P3 STG.E.U8 desc[UR20][R26.64], R31 ;  /* 0x0000001f1a00b986 */ /* 0x000fe2000c101114 */
[----:B------:R-:W-:-:S02]  /*ca80*/  F2FP.SATFINITE.E5M2.F32.PACK_AB_MERGE_C R223, RZ, R223, RZ ;  /* 0x000000dfffdf723e */ /* 0x000fc400048060ff */
[C---:B------:R-:W-:Y:S01]  /*ca90*/  ISETP.LT.OR P3, PT, R34.reuse, 0x9, !P0 ;  /* 0x000000092200780c */ /* 0x040fe20004761670 */
[----:B------:R-:W-:Y:S01]  /*caa0*/  @!P4 STG.E.U8 desc[UR20][R26.64+0x1], R225 ;  /* 0x000001e11a00c986 */ /* 0x000fe2000c101114 */
[----:B------:R-:W-:-:S03]  /*cab0*/  ISETP.LT.OR P4, PT, R34, 0xa, !P0 ;  /* 0x0000000a2200780c */ /* 0x000fc60004781670 */
[----:B------:R2:W-:Y:S01]  /*cac0*/  @!P5 STG.E.U8 desc[UR20][R24.64+0x8], R29 ;  /* 0x0000081d1800d986 */ /* 0x0005e2000c101114 */
[----:B------:R-:W-:Y:S01]  /*cad0*/  ISETP.LT.OR P5, PT, R34, 0x11, !P1 ;  /* 0x000000112200780c */ /* 0x000fe20004fa1670 */
[----:B------:R-:W-:Y:S01]  /*cae0*/  FMUL R222, R222, UR32 ;  /* 0x00000020dede7c20 */ /* 0x000fe20008400000 */
[----:B------:R-:W-:Y:S01]  /*caf0*/  FMUL R221, R221, UR32 ;  /* 0x00000020dddd7c20 */ /* 0x000fe20008400000 */
[----:B------:R-:W-:Y:S01]  /*cb00*/  FMUL R220, R220, UR32 ;  /* 0x00000020dcdc7c20 */ /* 0x000fe20008400000 */
[----:B------:R-:W-:Y:S01]  /*cb10*/  @!P6 STG.E.U8 desc[UR20][R24.64+0x9], R223 ;  /* 0x000009df1800e986 */ /* 0x000fe2000c101114 */
[----:B------:R-:W-:Y:S01]  /*cb20*/  ISETP.LT.OR P6, PT, R34, 0x12, !P1 ;  /* 0x000000122200780c */ /* 0x000fe20004fc1670 */
[----:B------:R-:W-:Y:S01]  /*cb30*/  FMUL R219, R219, UR32 ;  /* 0x00000020dbdb7c20 */ /* 0x000fe20008400000 */
[----:B------:R-:W-:Y:S01]  /*cb40*/  F2FP.SATFINITE.E5M2.F32.PACK_AB_MERGE_C R33, RZ, R222, RZ ;  /* 0x000000deff21723e */ /* 0x000fe200048060ff */
[----:B---3--:R-:W3:Y:S01]  /*cb50*/  LDL.LU R227, [R1+0x8] ;  /* 0x0000080001e37983 */ /* 0x008ee20000300800 */
[----:B------:R-:W-:-:S02]  /*cb60*/  F2FP.SATFINITE.E5M2.F32.PACK_AB_MERGE_C R221, RZ, R221, RZ ;  /* 0x000000ddffdd723e */ /* 0x000fc400048060ff */
[----:B--2---:R-:W-:Y:S01]  /*cb70*/  F2FP.SATFINITE.E5M2.F32.PACK_AB_MERGE_C R29, RZ, R220, RZ ;  /* 0x000000dcff1d723e */ /* 0x004fe200048060ff */
[----:B------:R-:W2:Y:S04]  /*cb80*/  LDL.LU R226, [R1+0x4] ;  /* 0x0000040001e27983 */ /* 0x000ea80000300800 */
[----:B------:R-:W4:Y:S01]  /*cb90*/  LDL.LU R224, [R1] ;  /* 0x0000000001e07983 */ /* 0x000f220000300800 */
[----:B------:R-:W-:-:S03]  /*cba0*/  F2FP.SATFINITE.E5M2.F32.PACK_AB_MERGE_C R219, RZ, R219, RZ ;  /* 0x000000dbffdb723e */ /* 0x000fc600048060ff */
[----:B------:R-:W-:Y:S01]  /*cbb0*/  @!P3 STG.E.U8 desc[UR20][R26.64+0x8], R33 ;  /* 0x000008211a00b986 */ /* 0x000fe2000c101114 */
[----:B------:R-:W-:-:S03]  /*cbc0*/  ISETP.LT.OR P3, PT, R34, 0x11, !P0 ;  /* 0x000000112200780c */ /* 0x000fc60004761670 */
        /* <DEDUP_REMOVED lines=11> */
[----:B------:R-:W-:Y:S01]  /*cc80*/  FMUL R214, R214, UR32 ;  /* 0x00000020d6d67c20 */ /* 0x000fe20008400000 */
[----:B------:R-:W-:Y:S01]  /*cc90*/  F2FP.SATFINITE.E5M2.F32.PACK_AB_MERGE_C R217, RZ, R217, RZ ;  /* 0x000000d9ffd9723e */ /* 0x000fe200048060ff */
[----:B------:R-:W-:Y:S01]  /*cca0*/  FMUL R213, R213, UR32 ;  /* 0x00000020d5d57c20 */ /* 0x000fe20008400000 */
[----:B0-----:R-:W-:Y:S01]  /*ccb0*/  F2FP.SATFINITE.E5M2.F32.PACK_AB_MERGE_C R29, RZ, R216, RZ ;  /* 0x000000d8ff1d723e */ /* 0x001fe200048060ff */
[----:B------:R-:W-:Y:S01]  /*ccc0*/  @!P3 STG.E.U8 desc[UR20][R26.64+0x10], R31 ;  /* 0x0000101f1a00b986 */ /* 0x000fe2000c101114 */
[----:B------:R-:W-:-:S02]  /*ccd0*/  F2FP.SATFINITE.E5M2.F32.PACK_AB_MERGE_C R215, RZ, R215, RZ ;  /* 0x000000d7ffd7723e */ /* 0x000fc400048060ff */
[C---:B------:R-:W-:Y:S01]  /*cce0*/  ISETP.LT.OR P3, PT, R34.reuse, 0x19, !P0 ;  /* 0x000000192200780c */ /* 0x040fe20004761670 */
[----:B------:R-:W-:Y:S01]  /*ccf0*/  @!P4 STG.E.U8 desc[UR20][R26.64+0x11], R217 ;  /* 0x000011d91a00c986 */ /* 0x000fe2000c101114 */
[----:B------:R-:W-:-:S03]  /*cd00*/  ISETP.LT.OR P4, PT, R34, 0x1a, !P0 ;  /* 0x0000001a2200780c */ /* 0x000fc60004781670 */
[----:B------:R0:W-:Y:S01]  /*cd10*/  @!P5 STG.E.U8 desc[UR20][R24.64+0x18], R29 ;  /* 0x0000181d1800d986 */ /* 0x0001e2000c101114 */
[----:B------:R-:W-:Y:S01]  /*cd20*/  ISETP.LT.OR P5, PT, R34, 0x21, !P1 ;  /* 0x000000212200780c */ /* 0x000fe20004fa1670 */
[----:B------:R-:W-:Y:S02]  /*cd30*/  FMUL R212, R212, UR32 ;  /* 0x00000020d4d47c20 */ /* 0x000fe40008400000 */
[----:B------:R-:W-:Y:S01]  /*cd40*/  @!P6 STG.E.U8 desc[UR20][R24.64+0x19], R215 ;  /* 0x000019d71800e986 */ /* 0x000fe2000c101114 */
[----:B------:R-:W-:Y:S01]  /*cd50*/  ISETP.LT.OR P6, PT, R34, 0x22, !P1 ;  /* 0x000000222200780c */ /* 0x000fe20004fc1670 */
[----:B------:R-:W-:Y:S01]  /*cd60*/  FMUL R211, R211, UR32 ;  /* 0x00000020d3d37c20 */ /* 0x000fe20008400000 */
[----:B------:R-:W-:Y:S01]  /*cd70*/  F2FP.SATFINITE.E5M2.F32.PACK_AB_MERGE_C R33, RZ, R214, RZ ;  /* 0x000000d6ff21723e */ /* 0x000fe200048060ff */
[----:B------:R-:W-:Y:S01]  /*cd80*/  FMUL R210, R210, UR32 ;  /* 0x00000020d2d27c20 */ /* 0x000fe20008400000 */
[----:B------:R-:W-:Y:S01]  /*cd90*/  F2FP.SATFINITE.E5M2.F32.PACK_AB_MERGE_C R213, RZ, R213, RZ ;  /* 0x000000d5ffd5723e */ /* 0x000fe200048060ff */
[----:B------:R-:W-:Y:S01]  /*cda0*/  FMUL R209, R209, UR32 ;  /* 0x00000020d1d17c20 */ /* 0x000fe20008400000 */
        /* <DEDUP_REMOVED lines=8> */
[----:B------:R-:W-:-:S03]  /*ce30*/  ISETP.LT.OR P5, PT, R34, 0x29, !P1 ;  /* 0x000000292200780c */ /* 0x000fc60004fa1670 */
        /* <DEDUP_REMOVED lines=240> */
[----:B------:R1:W-:Y:S01]  /*dd40*/  @!P6 STG.E.U8 desc[UR20][R24.64+0x99], R23 ;  /* 0x000099171800e986 */ /* 0x0003e2000c101114 */
        /* <DEDUP_REMOVED lines=11> */
[----:B------:R0:W-:Y:S01]  /*de00*/  @!P4 STG.E.U8 desc[UR20][R26.64+0x99], R21 ;  /* 0x000099151a00c986 */ /* 0x0001e2000c101114 */
[----:B------:R-:W-:-:S03]  /*de10*/  ISETP.LT.OR P4, PT, R34, 0xa2, !P0 ;  /* 0x000000a22200780c */ /* 0x000fc60004781670 */
[----:B------:R-:W-:Y:S01]  /*de20*/  @!P5 STG.E.U8 desc[UR20][R24.64+0xa0], R29 ;  /* 0x0000a01d1800d986 */ /* 0x000fe2000c101114 */
[----:B------:R-:W-:-:S03]  /*de30*/  ISETP.LT.OR P5, PT, R34, 0xa9, !P1 ;  /* 0x000000a92200780c */ /* 0x000fc60004fa1670 */
[----:B------:R3:W-:Y:S01]  /*de40*/  @!P6 STG.E.U8 desc[UR20][R24.64+0xa1], R19 ;  /* 0x0000a1131800e986 */ /* 0x0007e2000c101114 */
[----:B------:R-:W-:Y:S01]  /*de50*/  ISETP.LT.OR P6, PT, R34, 0xaa, !P1 ;  /* 0x000000aa2200780c */ /* 0x000fe20004fc1670 */
[----:B------:R-:W-:Y:S01]  /*de60*/  FMUL R15, R15, UR32 ;  /* 0x000000200f0f7c20 */ /* 0x000fe20008400000 */
[----:B-1----:R-:W-:Y:S01]  /*de70*/  F2FP.SATFINITE.E5M2.F32.PACK_AB_MERGE_C R23, RZ, R18, RZ ;  /* 0x00000012ff17723e */ /* 0x002fe200048060ff */
[----:B------:R-:W-:Y:S01]  /*de80*/  FMUL R14, R14, UR32 ;  /* 0x000000200e0e7c20 */ /* 0x000fe20008400000 */
[----:B------:R-:W-:Y:S01]  /*de90*/  F2FP.SATFINITE.E5M2.F32.PACK_AB_MERGE_C R17, RZ, R17, RZ ;  /* 0x00000011ff11723e */ /* 0x000fe200048060ff */
[----:B------:R-:W-:Y:S01]  /*dea0*/  FMUL R13, R13, UR32 ;  /* 0x000000200d0d7c20 */ /* 0x000fe20008400000 */
[----:B0-----:R-:W-:Y:S01]  /*deb0*/  F2FP.SATFINITE.E5M2.F32.PACK_AB_MERGE_C R21, RZ, R16, RZ ;  /* 0x00000010ff15723e */ /* 0x001fe200048060ff */
[----:B------:R-:W-:Y:S01]  /*dec0*/  @!P3 STG.E.U8 desc[UR20][R26.64+0xa0], R23 ;  /* 0x0000a0171a00b986 */ /* 0x000fe2000c101114 */
[----:B------:R-:W-:Y:S02]  /*ded0*/  F2FP.SATFINITE.E5M2.F32.PACK_AB_MERGE_C R15, RZ, R15, RZ ;  /* 0x0000000fff0f723e */ /* 0x000fe400048060ff */
[C---:B------:R-:W-:Y:S01]  /*dee0*/  ISETP.LT.OR P3, PT, R34.reuse, 0xa9, !P0 ;  /* 0x000000a92200780c */ /* 0x040fe20004761670 */
[----:B------:R-:W-:Y:S01]  /*def0*/  @!P4 STG.E.U8 desc[UR20][R26.64+0xa1], R17 ;  /* 0x0000a1111a00c986 */ /* 0x000fe2000c101114 */
[----:B------:R-:W-:-:S03]  /*df00*/  ISETP.LT.OR P4, PT, R34, 0xaa, !P0 ;  /* 0x000000aa2200780c */ /* 0x000fc60004781670 */
[----:B------:R-:W-:Y:S01]  /*df10*/  @!P5 STG.E.U8 desc[UR20][R24.64+0xa8], R21 ;  /* 0x0000a8151800d986 */ /* 0x000fe2000c101114 */
[----:B------:R-:W-:Y:S01]  /*df20*/  ISETP.LT.OR P5, PT, R34, 0xb1, !P1 ;  /* 0x000000b12200780c */ /* 0x000fe20004fa1670 */
[----:B------:R-:W-:Y:S02]  /*df30*/  FMUL R12, R12, UR32 ;  /* 0x000000200c0c7c20 */ /* 0x000fe40008400000 */
[----:B------:R0:W-:Y:S01]  /*df40*/  @!P6 STG.E.U8 desc[UR20][R24.64+0xa9], R15 ;  /* 0x0000a90f1800e986 */ /* 0x0001e2000c101114 */
[----:B------:R-:W-:Y:S01]  /*df50*/  ISETP.LT.OR P6, PT, R34, 0xb2, !P1 ;  /* 0x000000b22200780c */ /* 0x000fe20004fc1670 */
[----:B------:R-:W-:Y:S01]  /*df60*/  FMUL R11, R11, UR32 ;  /* 0x000000200b0b7c20 */ /* 0x000fe20008400000 */
[----:B---3--:R-:W-:Y:S01]  /*df70*/  F2FP.SATFINITE.E5M2.F32.PACK_AB_MERGE_C R19, RZ, R14, RZ ;  /* 0x0000000eff13723e */ /* 0x008fe200048060ff */
[----:B------:R-:W3:Y:S01]  /*df80*/  LDL.LU R223, [R1+0x18] ;  /* 0x0000180001df7983 */ /* 0x000ee20000300800 */
[----:B------:R-:W-:Y:S02]  /*df90*/  F2FP.SATFINITE.E5M2.F32.PACK_AB_MERGE_C R13, RZ, R13, RZ ;  /* 0x0000000dff0d723e */ /* 0x000fe400048060ff */
[----:B------:R-:W-:Y:S01]  /*dfa0*/  F2FP.SATFINITE.E5M2.F32.PACK_AB_MERGE_C R11, RZ, R11, RZ ;  /* 0x0000000bff0b723e */ /* 0x000fe200048060ff */
[----:B------:R-:W-:Y:S01]  /*dfb0*/  @!P3 STG.E.U8 desc[UR20][R26.64+0xa8], R19 ;  /* 0x0000a8131a00b986 */ /* 0x000fe2000c101114 */
[----:B0-----:R-:W-:-:S03]  /*dfc0*/  F2FP.SATFINITE.E5M2.F32.PACK_AB_MERGE_C R15, RZ, R12, RZ ;  /* 0x0000000cff0f723e */ /* 0x001fc600048060ff */
[----:B------:R0:W-:Y:S01]  /*dfd0*/  @!P4 STG.E.U8 desc[UR20][R26.64+0xa9], R13 ;  /* 0x0000a90d1a00c986 */ /* 0x0001e2000c101114 */
[C---:B------:R-:W-:Y:S02]  /*dfe0*/  ISETP.LT.OR P3, PT, R34.reuse, 0xb1, !P0 ;  /* 0x000000b12200780c */ /* 0x040fe40004761670 */
[C---:B------:R-:W-:Y:S01]  /*dff0*/  ISETP.LT.OR P4, PT, R34.reuse, 0xb2, !P0 ;  /* 0x000000b22200780c */ /* 0x040fe20004781670 */
[----:B------:R-:W-:Y:S01]  /*e000*/  @!P5 STG.E.U8 desc[UR20][R24.64+0xb0], R15 ;  /* 0x0000b00f1800d986 */ /* 0x000fe2000c101114 */
[----:B------:R-:W-:Y:S01]  /*e010*/  ISETP.LT.OR P5, PT, R34, 0xb9, !P1 ;  /* 0x000000b92200780c */ /* 0x000fe20004fa1670 */
[----:B------:R-:W-:Y:S01]  /*e020*/  FMUL R10, R10, UR32 ;  /* 0x000000200a0a7c20 */ /* 0x000fe20008400000 */
[----:B------:R-:W-:Y:S01]  /*e030*/  FMUL R9, R9, UR32 ;  /* 0x0000002009097c20 */ /* 0x000fe20008400000 */
[----:B------:R-:W3:Y:S01]  /*e040*/  LDL.LU R222, [R1+0x14] ;  /* 0x0000140001de7983 */ /* 0x000ee20000300800 */
[----:B------:R-:W-:-:S03]  /*e050*/  FMUL R8, R8, UR32 ;  /* 0x0000002008087c20 */ /* 0x000fc60008400000 */
[----:B------:R-:W3:Y:S01]  /*e060*/  LDL.LU R220, [R1+0x10] ;  /* 0x0000100001dc7983 */ /* 0x000ee20000300800 */
[----:B------:R-:W-:-:S03]  /*e070*/  F2FP.SATFINITE.E5M2.F32.PACK_AB_MERGE_C R17, RZ, R10, RZ ;  /* 0x0000000aff11723e */ /* 0x000fc600048060ff */
[----:B------:R-:W3:Y:S01]  /*e080*/  LDL.LU R221, [R1+0xc] ;  /* 0x00000c0001dd7983 */ /* 0x000ee20000300800 */
[----:B------:R-:W-:Y:S01]  /*e090*/  F2FP.SATFINITE.E5M2.F32.PACK_AB_MERGE_C R9, RZ, R9, RZ ;  /* 0x00000009ff09723e */ /* 0x000fe200048060ff */
[----:B------:R-:W-:Y:S01]  /*e0a0*/  FMUL R7, R7, UR32 ;  /* 0x0000002007077c20 */ /* 0x000fe20008400000 */
[----:B0-----:R-:W-:Y:S01]  /*e0b0*/  F2FP.SATFINITE.E5M2.F32.PACK_AB_MERGE_C R13, RZ, R8, RZ ;  /* 0x00000008ff0d723e */ /* 0x001fe200048060ff */
[----:B------:R0:W-:Y:S01]  /*e0c0*/  @!P6 STG.E.U8 desc[UR20][R24.64+0xb1], R11 ;  /* 0x0000b10b1800e986 */ /* 0x0001e2000c101114 */
[----:B------:R-:W-:Y:S01]  /*e0d0*/  ISETP.LT.OR P6, PT, R34, 0xba, !P1 ;  /* 0x000000ba2200780c */ /* 0x000fe20004fc1670 */
[----:B-----5:R-:W-:Y:S01]  /*e0e0*/  FMUL R2, R2, UR32 ;  /* 0x0000002002027c20 */ /* 0x020fe20008400000 */
[----:B------:R-:W-:Y:S01]  /*e0f0*/  F2FP.SATFINITE.E5M2.F32.PACK_AB_MERGE_C R7, RZ, R7, RZ ;  /* 0x00000007ff07723e */ /* 0x000fe200048060ff */
[----:B------:R-:W-:Y:S01]  /*e100*/  @!P3 STG.E.U8 desc[UR20][R26.64+0xb0], R17 ;  /* 0x0000b0111a00b986 */ /* 0x000fe2000c101114 */
[----:B------:R-:W-:Y:S01]  /*e110*/  FMUL R3, R3, UR32 ;  /* 0x0000002003037c20 */ /* 0x000fe20008400000 */
[----:B------:R-:W-:Y:S01]  /*e120*/  FMUL R4, R4, UR32 ;  /* 0x0000002004047c20 */ /* 0x000fe20008400000 */
[C---:B------:R-:W-:Y:S01]  /*e130*/  ISETP.LT.OR P3, PT, R34.reuse, 0xb9, !P0 ;  /* 0x000000b92200780c */ /* 0x040fe20004761670 */
[----:B------:R1:W-:Y:S01]  /*e140*/  @!P4 STG.E.U8 desc[UR20][R26.64+0xb1], R9 ;  /* 0x0000b1091a00c986 */ /* 0x0003e2000c101114 */
[----:B------:R-:W-:Y:S01]  /*e150*/  ISETP.LT.OR P4, PT, R34, 0xba, !P0 ;  /* 0x000000ba2200780c */ /* 0x000fe20004781670 */
[----:B------:R-:W-:Y:S01]  /*e160*/  FMUL R6, R6, UR32 ;  /* 0x0000002006067c20 */ /* 0x000fe20008400000 */
[----:B------:R-:W-:Y:S01]  /*e170*/  FMUL R5, R5, UR32 ;  /* 0x0000002005057c20 */ /* 0x000fe20008400000 */
[----:B------:R2:W-:Y:S01]  /*e180*/  @!P5 STG.E.U8 desc[UR20][R24.64+0xb8], R13 ;  /* 0x0000b80d1800d986 */ /* 0x0005e2000c101114 */
[----:B------:R-:W-:Y:S01]  /*e190*/  ISETP.LT.OR P5, PT, R34, 0xc1, !P1 ;  /* 0x000000c12200780c */ /* 0x000fe20004fa1670 */
[----:B------:R-:W-:Y:S01]  /*e1a0*/  FMUL R0, R0, UR32 ;  /* 0x0000002000007c20 */ /* 0x000fe20008400000 */
[----:B0-----:R-:W-:Y:S01]  /*e1b0*/  F2FP.SATFINITE.E5M2.F32.PACK_AB_MERGE_C R11, RZ, R6, RZ ;  /* 0x00000006ff0b723e */ /* 0x001fe200048060ff */
[----:B------:R-:W3:Y:S01]  /*e1c0*/  LDL.LU R225, [R1+0x1c] ;  /* 0x00001c0001e17983 */ /* 0x000ee20000300800 */
[----:B------:R-:W-:-:S03]  /*e1d0*/  F2FP.SATFINITE.E5M2.F32.PACK_AB_MERGE_C R5, RZ, R5, RZ ;  /* 0x00000005ff05723e */ /* 0x000fc600048060ff */
[----:B------:R0:W-:Y:S01]  /*e1e0*/  @!P6 STG.E.U8 desc[UR20][R24.64+0xb9], R7 ;  /* 0x0000b9071800e986 */ /* 0x0001e2000c101114 */
[----:B-1----:R-:W-:Y:S01]  /*e1f0*/  F2FP.SATFINITE.E5M2.F32.PACK_AB_MERGE_C R9, RZ, R4, RZ ;  /* 0x00000004ff09723e */ /* 0x002fe200048060ff */
[----:B------:R-:W-:Y:S01]  /*e200*/  FMUL R4, R227, UR32 ;  /* 0x00000020e3047c20 */ /* 0x000fe20008400000 */
[----:B------:R-:W-:Y:S01]  /*e210*/  ISETP.LT.OR P6, PT, R34, 0xc2, !P1 ;  /* 0x000000c22200780c */ /* 0x000fe20004fc1670 */
[----:B------:R-:W-:Y:S01]  /*e220*/  @!P3 STG.E.U8 desc[UR20][R26.64+0xb8], R11 ;  /* 0x0000b80b1a00b986 */ /* 0x000fe2000c101114 */
[----:B--2---:R-:W-:Y:S01]  /*e230*/  F2FP.SATFINITE.E5M2.F32.PACK_AB_MERGE_C R13, RZ, R2, RZ ;  /* 0x00000002ff0d723e */ /* 0x004fe200048060ff */
[----:B----4-:R-:W-:Y:S01]  /*e240*/  FMUL R2, R224, UR32 ;  /* 0x00000020e0027c20 */ /* 0x010fe20008400000 */
[----:B------:R-:W-:Y:S01]  /*e250*/  ISETP.LT.OR P3, PT, R34, 0xc1, !P0 ;  /* 0x000000c12200780c */ /* 0x000fe20004761670 */
[----:B------:R-:W2:Y:S01]  /*e260*/  LDL.LU R224, [R1+0x20] ;  /* 0x0000200001e07983 */ /* 0x000ea20000300800 */
[----:B0-----:R-:W-:Y:S01]  /*e270*/  F2FP.SATFINITE.E5M2.F32.PACK_AB_MERGE_C R7, RZ, R3, RZ ;  /* 0x00000003ff07723e */ /* 0x001fe200048060ff */
[----:B------:R-:W-:-:S02]  /*e280*/  FMUL R3, R226, UR32 ;  /* 0x00000020e2037c20 */ /* 0x000fc40008400000 */
[----:B------:R0:W-:Y:S01]  /*e290*/  @!P4 STG.E.U8 desc[UR20][R26.64+0xb9], R5 ;  /* 0x0000b9051a00c986 */ /* 0x0001e2000c101114 */
[----:B------:R-:W-:-:S03]  /*e2a0*/  ISETP.LT.OR P4, PT, R34, 0xc2, !P0 ;  /* 0x000000c22200780c */ /* 0x000fc60004781670 */
[----:B------:R-:W4:Y:S04]  /*e2b0*/  LDL.LU R226, [R1+0x24] ;  /* 0x0000240001e27983 */ /* 0x000f280000300800 */
[----:B------:R-:W4:Y:S04]  /*e2c0*/  LDL.LU R227, [R1+0x28] ;  /* 0x0000280001e37983 */ /* 0x000f280000300800 */
[----:B------:R-:W-:Y:S01]  /*e2d0*/  @!P5 STG.E.U8 desc[UR20][R24.64+0xc0], R9 ;  /* 0x0000c0091800d986 */ /* 0x000fe2000c101114 */
[C---:B------:R-:W-:Y:S02]  /*e2e0*/  ISETP.LT.OR P5, PT, R34.reuse, 0xc9, !P1 ;  /* 0x000000c92200780c */ /* 0x040fe40004fa1670 */
[----:B0-----:R-:W-:Y:S01]  /*e2f0*/  F2FP.SATFINITE.E5M2.F32.PACK_AB_MERGE_C R5, RZ, R0, RZ ;  /* 0x00000000ff05723e */ /* 0x001fe200048060ff */
[----:B------:R0:W-:Y:S01]  /*e300*/  @!P6 STG.E.U8 desc[UR20][R24.64+0xc1], R7 ;  /* 0x0000c1071800e986 */ /* 0x0001e2000c101114 */
[----:B------:R-:W-:-:S03]  /*e310*/  ISETP.LT.OR P6, PT, R34, 0xca, !P1 ;  /* 0x000000ca2200780c */ /* 0x000fc60004fc1670 */
[----:B------:R-:W-:Y:S01]  /*e320*/  @!P3 STG.E.U8 desc[UR20][R26.64+0xc0], R13 ;  /* 0x0000c00d1a00b986 */ /* 0x000fe2000c101114 */
[----:B------:R-:W-:-:S03]  /*e330*/  ISETP.LT.OR P3, PT, R34, 0xc9, !P0 ;  /* 0x000000c92200780c */ /* 0x000fc60004761670 */
[----:B------:R1:W-:Y:S01]  /*e340*/  @!P4 STG.E.U8 desc[UR20][R26.64+0xc1], R5 ;  /* 0x0000c1051a00c986 */ /* 0x0003e2000c101114 */
[----:B0-----:R-:W-:Y:S02]  /*e350*/  F2FP.SATFINITE.E5M2.F32.PACK_AB_MERGE_C R7, RZ, R2, RZ ;  /* 0x00000002ff07723e */ /* 0x001fe400048060ff */
[----:B------:R-:W-:-:S03]  /*e360*/  ISETP.LT.OR P4, PT, R34, 0xca, !P0 ;  /* 0x000000ca2200780c */ /* 0x000fc60004781670 */
[----:B------:R0:W-:Y:S01]  /*e370*/  @!P5 STG.E.U8 desc[UR20][R24.64+0xc8], R7 ;  /* 0x0000c8071800d986 */ /* 0x0001e2000c101114 */
[----:B------:R-:W-:Y:S02]  /*e380*/  ISETP.LT.OR P5, PT, R34, 0xd1, !P1 ;  /* 0x000000d12200780c */ /* 0x000fe40004fa1670 */
[----:B------:R-:W-:Y:S02]  /*e390*/  F2FP.SATFINITE.E5M2.F32.PACK_AB_MERGE_C R9, RZ, R3, RZ ;  /* 0x00000003ff09723e */ /* 0x000fe400048060ff */
[----:B------:R-:W-:-:S03]  /*e3a0*/  F2FP.SATFINITE.E5M2.F32.PACK_AB_MERGE_C R11, RZ, R4, RZ ;  /* 0x00000004ff0b723e */ /* 0x000fc600048060ff */
[----:B------:R0:W-:Y:S04]  /*e3b0*/  @!P6 STG.E.U8 desc[UR20][R24.64+0xc9], R9 ;  /* 0x0000c9091800e986 */ /* 0x0001e8000c101114 */
[----:B------:R-:W-:Y:S01]  /*e3c0*/  @!P3 STG.E.U8 desc[UR20][R26.64+0xc8], R11 ;  /* 0x0000c80b1a00b986 */ /* 0x000fe2000c101114 */
[----:B---3--:R-:W-:Y:S01]  /*e3d0*/  FMUL R2, R220, UR32 ;  /* 0x00000020dc027c20 */ /* 0x008fe20008400000 */
[----:B------:R-:W-:Y:S02]  /*e3e0*/  FMUL R0, R221, UR32 ;  /* 0x00000020dd007c20 */ /* 0x000fe40008400000 */
[----:B------:R-:W3:Y:S03]  /*e3f0*/  LDL.LU R221, [R1+0x2c] ;  /* 0x00002c0001dd7983 */ /* 0x000ee60000300800 */
[----:B-1----:R-:W-:Y:S01]  /*e400*/  F2FP.SATFINITE.E5M2.F32.PACK_AB_MERGE_C R5, RZ, R0, RZ ;  /* 0x00000000ff05723e */ /* 0x002fe200048060ff */
[----:B------:R-:W3:Y:S01]  /*e410*/  LDL.LU R220, [R1+0x30] ;  /* 0x0000300001dc7983 */ /* 0x000ee20000300800 */
[----:B------:R-:W-:Y:S01]  /*e420*/  FMUL R0, R223, UR32 ;  /* 0x00000020df007c20 */ /* 0x000fe20008400000 */
[----:B------:R-:W-:Y:S01]  /*e430*/  FMUL R3, R222, UR32 ;  /* 0x00000020de037c20 */ /* 0x000fe20008400000 */
[----:B0-----:R-:W-:Y:S01]  /*e440*/  F2FP.SATFINITE.E5M2.F32.PACK_AB_MERGE_C R7, RZ, R2, RZ ;  /* 0x00000002ff07723e */ /* 0x001fe200048060ff */
[----:B------:R-:W3:Y:S02]  /*e450*/  LDL.LU R222, [R1+0x34] ;  /* 0x0000340001de7983 */ /* 0x000ee40000300800 */
[----:B------:R-:W-:-:S02]  /*e460*/  F2FP.SATFINITE.E5M2.F32.PACK_AB_MERGE_C R13, RZ, R0, RZ ;  /* 0x00000000ff0d723e */ /* 0x000fc400048060ff */
[----:B------:R-:W3:Y:S01]  /*e470*/  LDL.LU R223, [R1+0x38] ;  /* 0x0000380001df7983 */ /* 0x000ee20000300800 */
[----:B------:R-:W-:Y:S01]  /*e480*/  F2FP.SATFINITE.E5M2.F32.PACK_AB_MERGE_C R9, RZ, R3, RZ ;  /* 0x00000003ff09723e */ /* 0x000fe200048060ff */
[----:B------:R-:W-:Y:S02]  /*e490*/  FMUL R2, R225, UR32 ;  /* 0x00000020e1027c20 */ /* 0x000fe40008400000 */
[----:B------:R-:W3:Y:S04]  /*e4a0*/  LDL.LU R225, [R1+0x3c] ;  /* 0x00003c0001e17983 */ /* 0x000ee80000300800 */
[----:B------:R-:W-:Y:S01]  /*e4b0*/  @!P4 STG.E.U8 desc[UR20][R26.64+0xc9], R5 ;  /* 0x0000c9051a00c986 */ /* 0x000fe2000c101114 */
[----:B--2---:R-:W-:-:S03]  /*e4c0*/  FMUL R0, R224, UR32 ;  /* 0x00000020e0007c20 */ /* 0x004fc60008400000 */
[----:B------:R0:W-:Y:S04]  /*e4d0*/  @!P5 STG.E.U8 desc[UR20][R24.64+0xd0], R7 ;  /* 0x0000d0071800d986 */ /* 0x0001e8000c101114 */
[----:B------:R-:W2:Y:S01]  /*e4e0*/  LDL.LU R224, [R1+0x40] ;  /* 0x0000400001e07983 */ /* 0x000ea20000300800 */
[----:B----4-:R-:W-:-:S03]  /*e4f0*/  FMUL R3, R226, UR32 ;  /* 0x00000020e2037c20 */ /* 0x010fc60008400000 */
[----:B------:R-:W4:Y:S01]  /*e500*/  LDL.LU R226, [R1+0x44] ;  /* 0x0000440001e27983 */ /* 0x000f220000300800 */
[----:B0-----:R-:W-:Y:S01]  /*e510*/  F2FP.SATFINITE.E5M2.F32.PACK_AB_MERGE_C R7, RZ, R0, RZ ;  /* 0x00000000ff07723e */ /* 0x001fe200048060ff */
[----:B------:R-:W-:Y:S02]  /*e520*/  FMUL R0, R227, UR32 ;  /* 0x00000020e3007c20 */ /* 0x000fe40008400000 */
[----:B------:R-:W4:Y:S01]  /*e530*/  LDL.LU R227, [R1+0x48] ;  /* 0x0000480001e37983 */ /* 0x000f220000300800 */
[C---:B------:R-:W-:Y:S02]  /*e540*/  ISETP.LT.OR P6, PT, R34.reuse, 0xd2, !P1 ;  /* 0x000000d22200780c */ /* 0x040fe40004fc1670 */
[C---:B------:R-:W-:Y:S01]  /*e550*/  ISETP.LT.OR P4, PT, R34.reuse, 0xd2, !P0 ;  /* 0x000000d22200780c */ /* 0x040fe20004781670 */
[----:B------:R-:W4:Y:S01]  /*e560*/  LDL.LU R219, [R1+0x4c] ;  /* 0x00004c0001db7983 */ /* 0x000f220000300800 */
[----:B------:R-:W-:Y:S02]  /*e570*/  F2FP.SATFINITE.E5M2.F32.PACK_AB_MERGE_C R5, RZ, R2, RZ ;  /* 0x00000002ff05723e */ /* 0x000fe400048060ff */
[----:B------:R-:W-:-:S02]  /*e580*/  ISETP.LT.OR P3, PT, R34, 0xd1, !P0 ;  /* 0x000000d12200780c */ /* 0x000fc40004761670 */
[----:B------:R-:W-:Y:S02]  /*e590*/  ISETP.LT.OR P5, PT, R34, 0xd9, !P1 ;  /* 0x000000d92200780c */ /* 0x000fe40004fa1670 */
[----:B------:R-:W-:-:S03]  /*e5a0*/  F2FP.SATFINITE.E5M2.F32.PACK_AB_MERGE_C R11, RZ, R0, RZ ;  /* 0x00000000ff0b723e */ /* 0x000fc600048060ff */
[----:B------:R0:W-:Y:S01]  /*e5b0*/  @!P6 STG.E.U8 desc[UR20][R24.64+0xd1], R9 ;  /* 0x0000d1091800e986 */ /* 0x0001e2000c101114 */
[----:B------:R-:W-:-:S03]  /*e5c0*/  ISETP.LT.OR P6, PT, R34, 0xda, !P1 ;  /* 0x000000da2200780c */ /* 0x000fc60004fc1670 */
[----:B------:R1:W-:Y:S01]  /*e5d0*/  @!P4 STG.E.U8 desc[UR20][R26.64+0xd1], R5 ;  /* 0x0000d1051a00c986 */ /* 0x0003e2000c101114 */
[----:B------:R-:W-:-:S03]  /*e5e0*/  ISETP.LT.OR P4, PT, R34, 0xda, !P0 ;  /* 0x000000da2200780c */ /* 0x000fc60004781670 */
[----:B------:R-:W-:Y:S01]  /*e5f0*/  @!P3 STG.E.U8 desc[UR20][R26.64+0xd0], R13 ;  /* 0x0000d00d1a00b986 */ /* 0x000fe2000c101114 */
[----:B0-----:R-:W-:-:S03]  /*e600*/  F2FP.SATFINITE.E5M2.F32.PACK_AB_MERGE_C R9, RZ, R3, RZ ;  /* 0x00000003ff09723e */ /* 0x001fc600048060ff */
[----:B------:R0:W-:Y:S04]  /*e610*/  @!P5 STG.E.U8 desc[UR20][R24.64+0xd8], R7 ;  /* 0x0000d8071800d986 */ /* 0x0001e8000c101114 */
[----:B------:R0:W-:Y:S01]  /*e620*/  @!P6 STG.E.U8 desc[UR20][R24.64+0xd9], R9 ;  /* 0x0000d9091800e986 */ /* 0x0001e2000c101114 */
[----:B---3--:R-:W-:-:S03]  /*e630*/  FMUL R0, R221, UR32 ;  /* 0x00000020dd007c20 */ /* 0x008fc60008400000 */
[----:B------:R-:W3:Y:S01]  /*e640*/  LDL.LU R221, [R1+0x50] ;  /* 0x0000500001dd7983 */ /* 0x000ee20000300800 */
[----:B------:R-:W-:-:S03]  /*e650*/  FMUL R2, R220, UR32 ;  /* 0x00000020dc027c20 */ /* 0x000fc60008400000 */
[----:B------:R-:W3:Y:S01]  /*e660*/  LDL.LU R220, [R1+0x54] ;  /* 0x0000540001dc7983 */ /* 0x000ee20000300800 */
[----:B-1----:R-:W-:Y:S01]  /*e670*/  F2FP.SATFINITE.E5M2.F32.PACK_AB_MERGE_C R5, RZ, R0, RZ ;  /* 0x00000000ff05723e */ /* 0x002fe200048060ff */
[----:B------:R-:W-:Y:S02]  /*e680*/  FMUL R3, R222, UR32 ;  /* 0x00000020de037c20 */ /* 0x000fe40008400000 */
[----:B------:R-:W3:Y:S01]  /*e690*/  LDL.LU R222, [R1+0x58] ;  /* 0x0000580001de7983 */ /* 0x000ee20000300800 */
[----:B0-----:R-:W-:Y:S01]  /*e6a0*/  F2FP.SATFINITE.E5M2.F32.PACK_AB_MERGE_C R7, RZ, R2, RZ ;  /* 0x00000002ff07723e */ /* 0x001fe200048060ff */
[----:B------:R-:W-:Y:S01]  /*e6b0*/  FMUL R4, R223, UR32 ;  /* 0x00000020df047c20 */ /* 0x000fe20008400000 */
[----:B------:R-:W-:Y:S01]  /*e6c0*/  F2FP.SATFINITE.E5M2.F32.PACK_AB_MERGE_C R9, RZ, R3, RZ ;  /* 0x00000003ff09723e */ /* 0x000fe200048060ff */
[----:B------:R-:W3:Y:S01]  /*e6d0*/  LDL.LU R223, [R1+0x5c] ;  /* 0x00005c0001df7983 */ /* 0x000ee20000300800 */
[----:B------:R-:W-:-:S03]  /*e6e0*/  FMUL R0, R225, UR32 ;  /* 0x00000020e1007c20 */ /* 0x000fc60008400000 */
[----:B------:R0:W-:Y:S04]  /*e6f0*/  @!P4 STG.E.U8 desc[UR20][R26.64+0xd9], R5 ;  /* 0x0000d9051a00c986 */ /* 0x0001e8000c101114 */
[----:B------:R-:W3:Y:S01]  /*e700*/  LDL.LU R225, [R1+0x60] ;  /* 0x0000600001e17983 */ /* 0x000ee20000300800 */
[----:B0-----:R-:W-:Y:S01]  /*e710*/  F2FP.SATFINITE.E5M2.F32.PACK_AB_MERGE_C R5, RZ, R0, RZ ;  /* 0x00000000ff05723e */ /* 0x001fe200048060ff */
[----:B--2---:R-:W-:Y:S02]  /*e720*/  FMUL R2, R224, UR32 ;  /* 0x00000020e0027c20 */ /* 0x004fe40008400000 */
[----:B------:R-:W2:Y:S01]  /*e730*/  LDL.LU R224, [R1+0x64] ;  /* 0x0000640001e07983 */ /* 0x000ea20000300800 */
[----:B----4-:R-:W-:-:S03]  /*e740*/  FMUL R3, R226, UR32 ;  /* 0x00000020e2037c20 */ /* 0x010fc60008400000 */
[----:B------:R-:W4:Y:S01]  /*e750*/  LDL.LU R226, [R1+0x68] ;  /* 0x0000680001e27983 */ /* 0x000f220000300800 */
[----:B------:R-:W-:-:S03]  /*e760*/  FMUL R0, R227, UR32 ;  /* 0x00000020e3007c20 */ /* 0x000fc60008400000 */
[----:B------:R-:W4:Y:S01]  /*e770*/  LDL.LU R227, [R1+0x6c] ;  /* 0x00006c0001e37983 */ /* 0x000f220000300800 */
[C---:B------:R-:W-:Y:S02]  /*e780*/  ISETP.LT.OR P3, PT, R34.reuse, 0xd9, !P0 ;  /* 0x000000d92200780c */ /* 0x040fe40004761670 */
[C---:B------:R-:W-:Y:S02]  /*e790*/  ISETP.LT.OR P5, PT, R34.reuse, 0xe1, !P1 ;  /* 0x000000e12200780c */ /* 0x040fe40004fa1670 */
[C---:B------:R-:W-:Y:S02]  /*e7a0*/  ISETP.LT.OR P6, PT, R34.reuse, 0xe2, !P1 ;  /* 0x000000e22200780c */ /* 0x040fe40004fc1670 */
[----:B------:R-:W-:-:S07]  /*e7b0*/  ISETP.LT.OR P4, PT, R34, 0xe2, !P0 ;  /* 0x000000e22200780c */ /* 0x000fce0004781670 */
[----:B------:R-:W-:Y:S01]  /*e7c0*/  @!P3 STG.E.U8 desc[UR20][R26.64+0xd8], R11 ;  /* 0x0000d80b1a00b986 */ /* 0x000fe2000c101114 */
[----:B------:R-:W-:-:S03]  /*e7d0*/  ISETP.LT.OR P3, PT, R34, 0xe1, !P0 ;  /* 0x000000e12200780c */ /* 0x000fc60004761670 */
[----:B------:R0:W-:Y:S01]  /*e7e0*/  @!P5 STG.E.U8 desc[UR20][R24.64+0xe0], R7 ;  /* 0x0000e0071800d986 */ /* 0x0001e2000c101114 */
[----:B------:R-:W-:-:S03]  /*e7f0*/  ISETP.LT.OR P5, PT, R34, 0xe9, !P1 ;  /* 0x000000e92200780c */ /* 0x000fc60004fa1670 */
[----:B------:R1:W-:Y:S01]  /*e800*/  @!P6 STG.E.U8 desc[UR20][R24.64+0xe1], R9 ;  /* 0x0000e1091800e986 */ /* 0x0003e2000c101114 */
[----:B------:R-:W-:Y:S02]  /*e810*/  ISETP.LT.OR P6, PT, R34, 0xea, !P1 ;  /* 0x000000ea2200780c */ /* 0x000fe40004fc1670 */
[----:B------:R-:W-:Y:S01]  /*e820*/  F2FP.SATFINITE.E5M2.F32.PACK_AB_MERGE_C R13, RZ, R4, RZ ;  /* 0x00000004ff0d723e */ /* 0x000fe200048060ff */
[----:B------:R1:W-:Y:S01]  /*e830*/  @!P4 STG.E.U8 desc[UR20][R26.64+0xe1], R5 ;  /* 0x0000e1051a00c986 */ /* 0x0003e2000c101114 */
[----:B0-----:R-:W-:-:S03]  /*e840*/  F2FP.SATFINITE.E5M2.F32.PACK_AB_MERGE_C R7, RZ, R2, RZ ;  /* 0x00000002ff07723e */ /* 0x001fc600048060ff */
[----:B------:R-:W-:Y:S01]  /*e850*/  @!P3 STG.E.U8 desc[UR20][R26.64+0xe0], R13 ;  /* 0x0000e00d1a00b986 */ /* 0x000fe2000c101114 */
[----:B-1----:R-:W-:-:S03]  /*e860*/  F2FP.SATFINITE.E5M2.F32.PACK_AB_MERGE_C R9, RZ, R3, RZ ;  /* 0x00000003ff09723e */ /* 0x002fc600048060ff */
[----:B------:R0:W-:Y:S01]  /*e870*/  @!P5 STG.E.U8 desc[UR20][R24.64+0xe8], R7 ;  /* 0x0000e8071800d986 */ /* 0x0001e2000c101114 */
[C---:B------:R-:W-:Y:S02]  /*e880*/  ISETP.LT.OR P3, PT, R34.reuse, 0xe9, !P0 ;  /* 0x000000e92200780c */ /* 0x040fe40004761670 */
[C---:B------:R-:W-:Y:S01]  /*e890*/  ISETP.LT.OR P4, PT, R34.reuse, 0xea, !P0 ;  /* 0x000000ea2200780c */ /* 0x040fe20004781670 */
[----:B------:R1:W-:Y:S01]  /*e8a0*/  @!P6 STG.E.U8 desc[UR20][R24.64+0xe9], R9 ;  /* 0x0000e9091800e986 */ /* 0x0003e2000c101114 */
[C---:B------:R-:W-:Y:S01]  /*e8b0*/  ISETP.LT.OR P5, PT, R34.reuse, 0xf1, !P1 ;  /* 0x000000f12200780c */ /* 0x040fe20004fa1670 */
[----:B------:R-:W-:Y:S01]  /*e8c0*/  FMUL R2, R219, UR32 ;  /* 0x00000020db027c20 */ /* 0x000fe20008400000 */
[----:B------:R-:W-:Y:S02]  /*e8d0*/  ISETP.LT.OR P6, PT, R34, 0xf2, !P1 ;  /* 0x000000f22200780c */ /* 0x000fe40004fc1670 */
[----:B------:R-:W-:Y:S02]  /*e8e0*/  F2FP.SATFINITE.E5M2.F32.PACK_AB_MERGE_C R11, RZ, R0, RZ ;  /* 0x00000000ff0b723e */ /* 0x000fe400048060ff */
[----:B------:R-:W-:-:S03]  /*e8f0*/  F2FP.SATFINITE.E5M2.F32.PACK_AB_MERGE_C R5, RZ, R2, RZ ;  /* 0x00000002ff05723e */ /* 0x000fc600048060ff */
[----:B------:R-:W-:Y:S01]  /*e900*/  @!P3 STG.E.U8 desc[UR20][R26.64+0xe8], R11 ;  /* 0x0000e80b1a00b986 */ /* 0x000fe2000c101114 */
[----:B------:R-:W-:-:S03]  /*e910*/  ISETP.LT.OR P3, PT, R34, 0xf1, !P0 ;  /* 0x000000f12200780c */ /* 0x000fc60004761670 */
[----:B------:R-:W-:Y:S01]  /*e920*/  @!P4 STG.E.U8 desc[UR20][R26.64+0xe9], R5 ;  /* 0x0000e9051a00c986 */ /* 0x000fe2000c101114 */
[C---:B------:R-:W-:Y:S02]  /*e930*/  ISETP.LT.OR P4, PT, R34.reuse, 0xf9, !P1 ;  /* 0x000000f92200780c */ /* 0x040fe40004f81670 */
[----:B------:R-:W-:Y:S01]  /*e940*/  ISETP.LT.OR P1, PT, R34, 0xfa, !P1 ;  /* 0x000000fa2200780c */ /* 0x000fe20004f21670 */
[----:B---3--:R-:W-:Y:S01]  /*e950*/  FMUL R0, R221, UR32 ;  /* 0x00000020dd007c20 */ /* 0x008fe20008400000 */
[----:B------:R-:W-:-:S04]  /*e960*/  FMUL R3, R220, UR32 ;  /* 0x00000020dc037c20 */ /* 0x000fc80008400000 */
[----:B0-----:R-:W-:Y:S02]  /*e970*/  F2FP.SATFINITE.E5M2.F32.PACK_AB_MERGE_C R7, RZ, R0, RZ ;  /* 0x00000000ff07723e */ /* 0x001fe400048060ff */
[----:B-1----:R-:W-:Y:S01]  /*e980*/  F2FP.SATFINITE.E5M2.F32.PACK_AB_MERGE_C R9, RZ, R3, RZ ;  /* 0x00000003ff09723e */ /* 0x002fe200048060ff */
[----:B------:R-:W-:Y:S02]  /*e990*/  FMUL R0, R222, UR32 ;  /* 0x00000020de007c20 */ /* 0x000fe40008400000 */
[----:B------:R0:W-:Y:S01]  /*e9a0*/  @!P5 STG.E.U8 desc[UR20][R24.64+0xf0], R7 ;  /* 0x0000f0071800d986 */ /* 0x0001e2000c101114 */
[----:B------:R-:W-:-:S03]  /*e9b0*/  ISETP.LT.OR P5, PT, R34, 0xf2, !P0 ;  /* 0x000000f22200780c */ /* 0x000fc600047a1670 */
[----:B------:R1:W-:Y:S01]  /*e9c0*/  @!P6 STG.E.U8 desc[UR20][R24.64+0xf1], R9 ;  /* 0x0000f1091800e986 */ /* 0x0003e2000c101114 */
[C---:B------:R-:W-:Y:S02]  /*e9d0*/  ISETP.LT.OR P6, PT, R34.reuse, 0xf9, !P0 ;  /* 0x000000f92200780c */ /* 0x040fe400047c1670 */
[----:B------:R-:W-:Y:S01]  /*e9e0*/  F2FP.SATFINITE.E5M2.F32.PACK_AB_MERGE_C R13, RZ, R0, RZ ;  /* 0x00000000ff0d723e */ /* 0x000fe200048060ff */
[----:B------:R-:W-:Y:S01]  /*e9f0*/  FMUL R0, R223, UR32 ;  /* 0x00000020df007c20 */ /* 0x000fe20008400000 */
[----:B------:R-:W-:Y:S01]  /*ea00*/  ISETP.LT.OR P0, PT, R34, 0xfa, !P0 ;  /* 0x000000fa2200780c */ /* 0x000fe20004701670 */
[----:B------:R-:W-:-:S03]  /*ea10*/  FMUL R2, R225, UR32 ;  /* 0x00000020e1027c20 */ /* 0x000fc60008400000 */
[----:B0-----:R-:W-:Y:S02]  /*ea20*/  F2FP.SATFINITE.E5M2.F32.PACK_AB_MERGE_C R7, RZ, R0, RZ ;  /* 0x00000000ff07723e */ /* 0x001fe400048060ff */
[----:B-1----:R-:W-:Y:S01]  /*ea30*/  F2FP.SATFINITE.E5M2.F32.PACK_AB_MERGE_C R9, RZ, R2, RZ ;  /* 0x00000002ff09723e */ /* 0x002fe200048060ff */
[----:B--2---:R-:W-:Y:S01]  /*ea40*/  FMUL R3, R224, UR32 ;  /* 0x00000020e0037c20 */ /* 0x004fe20008400000 */
[----:B----4-:R-:W-:Y:S01]  /*ea50*/  FMUL R4, R226, UR32 ;  /* 0x00000020e2047c20 */ /* 0x010fe20008400000 */
[----:B------:R-:W-:-:S03]  /*ea60*/  FMUL R5, R227, UR32 ;  /* 0x00000020e3057c20 */ /* 0x000fc60008400000 */
[----:B------:R-:W-:Y:S02]  /*ea70*/  F2FP.SATFINITE.E5M2.F32.PACK_AB_MERGE_C R3, RZ, R3, RZ ;  /* 0x00000003ff03723e */ /* 0x000fe400048060ff */
[----:B------:R-:W-:Y:S02]  /*ea80*/  F2FP.SATFINITE.E5M2.F32.PACK_AB_MERGE_C R11, RZ, R4, RZ ;  /* 0x00000004ff0b723e */ /* 0x000fe400048060ff */
[----:B------:R-:W-:Y:S01]  /*ea90*/  F2FP.SATFINITE.E5M2.F32.PACK_AB_MERGE_C R5, RZ, R5, RZ ;  /* 0x00000005ff05723e */ /* 0x000fe200048060ff */
[----:B------:R0:W-:Y:S04]  /*eaa0*/  @!P3 STG.E.U8 desc[UR20][R26.64+0xf0], R13 ;  /* 0x0000f00d1a00b986 */ /* 0x0001e8000c101114 */
[----:B------:R0:W-:Y:S04]  /*eab0*/  @!P5 STG.E.U8 desc[UR20][R26.64+0xf1], R7 ;  /* 0x0000f1071a00d986 */ /* 0x0001e8000c101114 */
[----:B------:R0:W-:Y:S04]  /*eac0*/  @!P4 STG.E.U8 desc[UR20][R24.64+0xf8], R9 ;  /* 0x0000f8091800c986 */ /* 0x0001e8000c101114 */
[----:B------:R0:W-:Y:S04]  /*ead0*/  @!P1 STG.E.U8 desc[UR20][R24.64+0xf9], R3 ;  /* 0x0000f90318009986 */ /* 0x0001e8000c101114 */
[----:B------:R0:W-:Y:S04]  /*eae0*/  @!P6 STG.E.U8 desc[UR20][R26.64+0xf8], R11 ;  /* 0x0000f80b1a00e986 */ /* 0x0001e8000c101114 */
[----:B------:R0:W-:Y:S02]  /*eaf0*/  @!P0 STG.E.U8 desc[UR20][R26.64+0xf9], R5 ;  /* 0x0000f9051a008986 */ /* 0x0001e4000c101114 */
.L_x_297:
[----:B------:R-:W-:Y:S05]  /*eb00*/  BSYNC B0 ;  /* 0x0000000000007941 */ /* 0x000fea0003800000 */
.L_x_39:
[----:B------:R-:W2:Y:S01]  /*eb10*/  LDL.LU R22, [R1+0x7c] ;  /* 0x00007c0001167983 */ /* 0x000ea20000300800 */
[----:B0----5:R-:W-:Y:S01]  /*eb20*/  IMAD.U32 R3, RZ, RZ, UR12 ;  /* 0x0000000cff037e24 */ /* 0x021fe2000f8e00ff */
[----:B------:R-:W-:Y:S02]  /*eb30*/  ULDC.64 UR6, c[0x0][0x650] ;  /* 0x0001940000067ab9 */ /* 0x000fe40000000a00 */
[----:B------:R-:W3:Y:S01]  /*eb40*/  LDL.LU R19, [R1+0x80] ;  /* 0x0000800001137983 */ /* 0x000ee20000300800 */
[----:B------:R-:W-:Y:S01]  /*eb50*/  IMAD.U32 R0, RZ, RZ, UR16 ;  /* 0x00000010ff007e24 */ /* 0x000fe2000f8e00ff */
[----:B------:R0:W-:Y:S01]  /*eb60*/  SYNCS.ARRIVE.TRANS64.A1T0 RZ, [R3+UR28], RZ ;  /* 0x000000ff03ff79a7 */ /* 0x0001e2000810001c */
[----:B------:R-:W-:Y:S02]  /*eb70*/  IMAD.U32 R2, RZ, RZ, UR16 ;  /* 0x00000010ff027e24 */ /* 0x000fe4000f8e00ff */
[----:B------:R-:W-:Y:S02]  /*eb80*/  IMAD.MOV.U32 R4, RZ, RZ, -0x1 ;  /* 0xffffffffff047424 */ /* 0x000fe400078e00ff */
[----:B0-----:R-:W-:Y:S01]  /*eb90*/  IMAD.U32 R3, RZ, RZ, UR13 ;  /* 0x0000000dff037e24 */ /* 0x001fe2000f8e00ff */
[----:B---3--:R-:W-:-:S02]  /*eba0*/  LEA R19, P0, R0, R19, 0x1 ;  /* 0x0000001300137211 */ /* 0x008fc400078008ff */
[----:B------:R-:W-:Y:S02]  /*ebb0*/  PRMT R0, RZ, 0x7610, R0 ;  /* 0x00007610ff007816 */ /* 0x000fe40000000000 */
[----:B--2---:R-:W-:Y:S01]  /*ebc0*/  LEA.HI.X R22, R2, R22, R3, 0x1, P0 ;  /* 0x0000001602167211 */ /* 0x004fe200000f0c03 */
[----:B------:R-:W-:Y:S01]  /*ebd0*/  IMAD.MOV.U32 R2, RZ, RZ, -0x1 ;  /* 0xffffffffff027424 */ /* 0x000fe200078e00ff */
[----:B------:R0:W-:Y:S01]  /*ebe0*/  STL [R1+0x80], R19 ;  /* 0x0000801301007387 */ /* 0x0001e20000100800 */
[----:B------:R-:W-:Y:S01]  /*ebf0*/  IMAD.MOV.U32 R3, RZ, RZ, -0x1 ;  /* 0xffffffffff037424 */ /* 0x000fe200078e00ff */
[----:B------:R-:W-:Y:S02]  /*ec00*/  ISETP.GE.U32.AND P0, PT, R19, UR6, PT ;  /* 0x0000000613007c0c */ /* 0x000fe4000bf06070 */
[----:B------:R0:W-:Y:S02]  /*ec10*/  STL [R1+0x7c], R22 ;  /* 0x00007c1601007387 */ /* 0x0001e40000100800 */
[----:B------:R-:W-:-:S02]  /*ec20*/  ISETP.GE.U32.AND.EX P0, PT, R22, UR7, PT, P0 ;  /* 0x0000000716007c0c */ /* 0x000fc4000bf06100 */
[----:B------:R0:W-:Y:S04]  /*ec30*/  STL [R1+0x84], R4 ;  /* 0x0000840401007387 */ /* 0x0001e80000100800 */
[----:B------:R0:W-:Y:S04]  /*ec40*/  STL [R1+0x74], R2 ;  /* 0x0000740201007387 */ /* 0x0001e80000100800 */
[----:B------:R0:W-:Y:S03]  /*ec50*/  STL [R1+0x88], R3 ;  /* 0x0000880301007387 */ /* 0x0001e60000100800 */
[----:B------:R-:W-:Y:S05]  /*ec60*/  @P0 BRA `(.L_x_298) ;  /* 0x0000000400740947 */ /* 0x000fea0003800000 */
[----:B------:R-:W2:Y:S01]  /*ec70*/  S2R R14, SR_CTAID.X ;  /* 0x00000000000e7919 */ /* 0x000ea20000002500 */
[----:B------:R-:W3:Y:S01]  /*ec80*/  LDC.64 R8, c[0x0][0x628] ;  /* 0x00018a00ff087b82 */ /* 0x000ee20000000a00 */
[----:B------:R-:W-:Y:S01]  /*ec90*/  ULDC UR6, c[0x0][0x150] ;  /* 0x0000540000067ab9 */ /* 0x000fe20000000800 */
[----:B------:R-:W-:Y:S01]  /*eca0*/  IMAD.MOV.U32 R6, RZ, RZ, R19 ;  /* 0x000000ffff067224 */ /* 0x000fe200078e0013 */
[----:B------:R-:W0:Y:S01]  /*ecb0*/  S2R R16, SR_CTAID.Y ;  /* 0x0000000000107919 */ /* 0x000e220000002600 */
[----:B------:R-:W-:-:S04]  /*ecc0*/  IMAD.MOV.U32 R7, RZ, RZ, R22 ;  /* 0x000000ffff077224 */ /* 0x000fc800078e0016 */
[----:B------:R-:W0:Y:S08]  /*ecd0*/  LDC R17, c[0x0][0x144] ;  /* 0x00005100ff117b82 */ /* 0x000e300000000800 */
[----:B------:R-:W0:Y:S08]  /*ece0*/  LDC R10, c[0x0][0x630] ;  /* 0x00018c00ff0a7b82 */ /* 0x000e300000000800 */
[----:B------:R-:W0:Y:S01]  /*ecf0*/  LDC.64 R12, c[0x0][0x620] ;  /* 0x00018800ff0c7b82 */ /* 0x000e220000000a00 */
[----:B---3--:R-:W-:-:S04]  /*ed00*/  ISETP.NE.U32.AND P0, PT, R8, RZ, PT ;  /* 0x000000ff0800720c */ /* 0x008fc80003f05070 */
[----:B------:R-:W-:Y:S02]  /*ed10*/  ISETP.NE.AND.EX P0, PT, R9, RZ, PT, P0 ;  /* 0x000000ff0900720c */ /* 0x000fe40003f05300 */
[----:B--2---:R-:W-:-:S05]  /*ed20*/  I2FP.F32.U32 R0, R14 ;  /* 0x0000000e00007245 */ /* 0x004fca0000201000 */
[----:B------:R-:W-:-:S04]  /*ed30*/  FMUL R0, R0, UR6 ;  /* 0x0000000600007c20 */ /* 0x000fc80008400000 */
[----:B------:R2:W3:Y:S02]  /*ed40*/  F2I.U32.TRUNC.NTZ R15, R0 ;  /* 0x00000000000f7305 */ /* 0x0004e4000020f000 */
[----:B------:R-:W-:Y:S05]  /*ed50*/  @!P0 BRA `(.L_x_299) ;  /* 0x0000000000288947 */ /* 0x000fea0003800000 */
[----:B--2---:R-:W2:Y:S02]  /*ed60*/  LDC R0, c[0x0][0x634] ;  /* 0x00018d00ff007b82 */ /* 0x004ea40000000800 */
[----:B--2---:R-:W-:-:S05]  /*ed70*/  IADD3 R7, P0, R19, R0, RZ ;  /* 0x0000000013077210 */ /* 0x004fca0007f1e0ff */
[----:B------:R-:W-:-:S04]  /*ed80*/  IMAD.X R11, RZ, RZ, R22, P0 ;  /* 0x000000ffff0b7224 */ /* 0x000fc800000e0616 */
[----:B0-----:R-:W-:-:S04]  /*ed90*/  IMAD.WIDE.U32 R2, R11, R8, RZ ;  /* 0x000000080b027225 */ /* 0x001fc800078e00ff */
[----:B------:R-:W-:-:S04]  /*eda0*/  IMAD.WIDE.U32 R4, P0, R7, R9, R2 ;  /* 0x0000000907047225 */ /* 0x000fc80007800002 */
[----:B------:R-:W-:-:S04]  /*edb0*/  IMAD.WIDE.U32 R2, R7, R8, RZ ;  /* 0x0000000807027225 */ /* 0x000fc800078e00ff */
[----:B------:R-:W-:Y:S01]  /*edc0*/  IMAD.X R7, RZ, RZ, RZ, P0 ;  /* 0x000000ffff077224 */ /* 0x000fe200000e06ff */
[----:B------:R-:W-:Y:S01]  /*edd0*/  IADD3 RZ, P0, R3, R4, RZ ;  /* 0x0000000403ff7210 */ /* 0x000fe20007f1e0ff */
[----:B------:R-:W-:-:S04]  /*ede0*/  IMAD.MOV.U32 R6, RZ, RZ, R5 ;  /* 0x000000ffff067224 */ /* 0x000fc800078e0005 */
[----:B------:R-:W-:-:S08]  /*edf0*/  IMAD.WIDE.U32.X R6, R11, R9, R6, P0 ;  /* 0x000000090b067225 */ /* 0x000fd000000e0406 */
.L_x_299:
[-CC-:B0-----:R-:W-:Y:S01]  /*ee00*/  SHF.R.U64 R11, R6, R10.reuse, R7.reuse ;  /* 0x0000000a060b7219 */ /* 0x181fe20000001207 */
[----:B------:R-:W0:Y:S01]  /*ee10*/  LDC.64 R20, c[0x0][0x640] ;  /* 0x00019000ff147b82 */ /* 0x000e220000000a00 */
[----:B--2---:R-:W-:Y:S01]  /*ee20*/  SHF.R.U32.HI R0, RZ, R10, R7 ;  /* 0x0000000aff007219 */ /* 0x004fe20000011607 */
[----:B------:R-:W-:Y:S01]  /*ee30*/  IMAD.MOV.U32 R2, RZ, RZ, R19 ;  /* 0x000000ffff027224 */ /* 0x000fe200078e0013 */
[----:B------:R-:W-:Y:S01]  /*ee40*/  IADD3 R5, P0, RZ, -R11, RZ ;  /* 0x8000000bff057210 */ /* 0x000fe20007f1e0ff */
[----:B---3--:R-:W-:Y:S01]  /*ee50*/  IMAD.MOV R15, RZ, RZ, -R15 ;  /* 0x000000ffff0f7224 */ /* 0x008fe200078e0a0f */
[----:B------:R-:W-:Y:S01]  /*ee60*/  ULDC UR6, c[0x0][0x154] ;  /* 0x0000550000067ab9 */ /* 0x000fe20000000800 */
[----:B------:R-:W-:Y:S02]  /*ee70*/  IMAD.MOV.U32 R7, RZ, RZ, 0x1 ;  /* 0x00000001ff077424 */ /* 0x000fe400078e00ff */
[----:B------:R-:W2:Y:S01]  /*ee80*/  LDC R4, c[0x0][0x618] ;  /* 0x00018600ff047b82 */ /* 0x000ea20000000800 */
[----:B------:R-:W-:-:S02]  /*ee90*/  IMAD.X R3, RZ, RZ, ~R0, P0 ;  /* 0x000000ffff037224 */ /* 0x000fc400000e0e00 */
[----:B------:R-:W-:Y:S02]  /*eea0*/  IMAD R17, R17, R15, R14 ;  /* 0x0000000f11117224 */ /* 0x000fe400078e020e */
[-C--:B------:R-:W-:Y:S02]  /*eeb0*/  IMAD R0, R3, R12.reuse, RZ ;  /* 0x0000000c03007224 */ /* 0x080fe400078e02ff */
[----:B------:R-:W-:Y:S01]  /*eec0*/  IMAD.MOV.U32 R3, RZ, RZ, R22 ;  /* 0x000000ffff037224 */ /* 0x000fe200078e0016 */
[----:B------:R-:W3:Y:S01]  /*eed0*/  LDC R6, c[0x0][0x608] ;  /* 0x00018200ff067b82 */ /* 0x000ee20000000800 */
[----:B------:R-:W-:-:S04]  /*eee0*/  IMAD.WIDE.U32 R2, R5, R12, R2 ;  /* 0x0000000c05027225 */ /* 0x000fc800078e0002 */
[----:B------:R-:W-:-:S03]  /*eef0*/  IMAD R5, R5, R13, R0 ;  /* 0x0000000d05057224 */ /* 0x000fc600078e0200 */
[----:B------:R-:W5:Y:S01]  /*ef00*/  LDC R18, c[0x0][0x658] ;  /* 0x00019600ff127b82 */ /* 0x000f620000000800 */
[----:B------:R-:W-:Y:S01]  /*ef10*/  I2FP.F32.U32 R0, R16 ;  /* 0x0000001000007245 */ /* 0x000fe20000201000 */
[----:B------:R-:W-:Y:S01]  /*ef20*/  IMAD.IADD R3, R3, 0x1, R5 ;  /* 0x0000000103037824 */ /* 0x000fe200078e0205 */
[----:B0-----:R-:W-:Y:S01]  /*ef30*/  ISETP.NE.U32.AND P0, PT, R20, RZ, PT ;  /* 0x000000ff1400720c */ /* 0x001fe20003f05070 */
[----:B------:R-:W-:Y:S02]  /*ef40*/  IMAD.MOV.U32 R5, RZ, RZ, -0x1 ;  /* 0xffffffffff057424 */ /* 0x000fe400078e00ff */
[----:B------:R-:W-:Y:S02]  /*ef50*/  FMUL R0, R0, UR6 ;  /* 0x0000000600007c20 */ /* 0x000fe40008400000 */
[----:B------:R-:W0:Y:S01]  /*ef60*/  LDC R15, c[0x0][0x148] ;  /* 0x00005200ff0f7b82 */ /* 0x000e220000000800 */
[----:B--2---:R-:W-:Y:S01]  /*ef70*/  SHF.R.U64 R10, R2, R4, R3 ;  /* 0x00000004020a7219 */ /* 0x004fe20000001203 */
[----:B------:R2:W0:Y:S01]  /*ef80*/  F2I.U32.TRUNC.NTZ R13, R0 ;  /* 0x00000000000d7305 */ /* 0x000422000020f000 */
[----:B------:R-:W-:-:S02]  /*ef90*/  ISETP.NE.AND.EX P0, PT, R21, RZ, PT, P0 ;  /* 0x000000ff1500720c */ /* 0x000fc40003f05300 */
[----:B------:R-:W-:-:S03]  /*efa0*/  SHF.R.U32.HI R3, RZ, R4, R3 ;  /* 0x00000004ff037219 */ /* 0x000fc60000011603 */
[----:B------:R-:W0:Y:S01]  /*efb0*/  LDC R14, c[0x0][0x600] ;  /* 0x00018000ff0e7b82 */ /* 0x000e220000000800 */
[-CC-:B---3--:R-:W-:Y:S02]  /*efc0*/  SHF.R.U64 R8, R10, R6.reuse, R3.reuse ;  /* 0x000000060a087219 */ /* 0x188fe40000001203 */
[----:B------:R-:W-:-:S05]  /*efd0*/  SHF.R.U32.HI R3, RZ, R6, R3 ;  /* 0x00000006ff037219 */ /* 0x000fca0000011603 */
[----:B------:R-:W3:Y:S01]  /*efe0*/  LDC R22, c[0x0][0x648] ;  /* 0x00019200ff167b82 */ /* 0x000ee20000000800 */
[-CC-:B-----5:R-:W-:Y:S02]  /*eff0*/  SHF.R.U64 R12, R8, R18.reuse, R3.reuse ;  /* 0x00000012080c7219 */ /* 0x1a0fe40000001203 */
[-C--:B------:R-:W-:Y:S02]  /*f000*/  SHF.L.U32 R5, R5, R18.reuse, RZ ;  /* 0x0000001205057219 */ /* 0x080fe400000006ff */
[-C--:B------:R-:W-:Y:S01]  /*f010*/  SHF.R.U32.HI R3, RZ, R18.reuse, R3 ;  /* 0x00000012ff037219 */ /* 0x080fe20000011603 */
[----:B------:R-:W-:Y:S01]  /*f020*/  IMAD.MOV.U32 R2, RZ, RZ, R12 ;  /* 0x000000ffff027224 */ /* 0x000fe200078e000c */
[----:B------:R-:W-:Y:S01]  /*f030*/  SHF.L.U32 R18, R7, R18, RZ ;  /* 0x0000001207127219 */ /* 0x000fe200000006ff */
[----:B------:R-:W0:Y:S01]  /*f040*/  LDC R23, c[0x0][0x638] ;  /* 0x00018e00ff177b82 */ /* 0x000e220000000800 */
[----:B------:R-:W-:-:S07]  /*f050*/  LOP3.LUT R19, RZ, R5, RZ, 0x33, !PT ;  /* 0x00000005ff137212 */ /* 0x000fce00078e33ff */
[----:B------:R-:W0:Y:S01]  /*f060*/  LDC R24, c[0x0][0x610] ;  /* 0x00018400ff187b82 */ /* 0x000e220000000800 */
[----:B--2---:R-:W-:Y:S05]  /*f070*/  @!P0 BRA `(.L_x_300) ;  /* 0x0000000000288947 */ /* 0x004fea0003800000 */
        /* <DEDUP_REMOVED lines=10> */
.L_x_300:
[----:B---3--:R-:W-:Y:S01]  /*f120*/  SHF.R.U64 R0, R2, R22, R3 ;  /* 0x0000001602007219 */ /* 0x008fe20000001203 */
[----:B0-----:R-:W-:Y:S01]  /*f130*/  VIADD R7, R14, 0xffffffff ;  /* 0xffffffff0e077836 */ /* 0x001fe20000000000 */
[----:B------:R-:W-:Y:S01]  /*f140*/  LOP3.LUT R5, R8, R19, RZ, 0xc0, !PT ;  /* 0x0000001308057212 */ /* 0x000fe200078ec0ff */
[----:B------:R-:W-:Y:S02]  /*f150*/  IMAD.MOV R13, RZ, RZ, -R13 ;  /* 0x000000ffff0d7224 */ /* 0x000fe400078e0a0d */
[----:B------:R-:W-:Y:S02]  /*f160*/  IMAD.MOV R3, RZ, RZ, -R0 ;  /* 0x000000ffff037224 */ /* 0x000fe400078e0a00 */
[----:B------:R-:W-:Y:S01]  /*f170*/  IMAD R2, R18, R0, R5 ;  /* 0x0000000012027224 */ /* 0x000fe200078e0205 */
[----:B------:R-:W-:Y:S01]  /*f180*/  LOP3.LUT R5, R10, R7, RZ, 0xc0, !PT ;  /* 0x000000070a057212 */ /* 0x000fe200078ec0ff */
[----:B------:R-:W-:Y:S02]  /*f190*/  @P2 IMAD R17, R15, R13, R16 ;  /* 0x0000000d0f112224 */ /* 0x000fe400078e0210 */
[----:B------:R-:W-:-:S02]  /*f1a0*/  IMAD R0, R3, R23, R12 ;  /* 0x0000001703007224 */ /* 0x000fc400078e020c */
[----:B------:R-:W-:Y:S02]  /*f1b0*/  IMAD.MOV.U32 R4, RZ, RZ, 0x1 ;  /* 0x00000001ff047424 */ /* 0x000fe400078e00ff */
[----:B------:R-:W-:Y:S02]  /*f1c0*/  IMAD R2, R2, R24, R17 ;  /* 0x0000001802027224 */ /* 0x000fe400078e0211 */
[----:B------:R-:W-:Y:S01]  /*f1d0*/  IMAD R3, R0, R14, R5 ;  /* 0x0000000e00037224 */ /* 0x000fe200078e0205 */
[----:B------:R-:W-:-:S04]  /*f1e0*/  PRMT R0, R4, 0x7610, R0 ;  /* 0x0000761004007816 */ /* 0x000fc80000000000 */
[----:B------:R-:W-:Y:S02]  /*f1f0*/  SEL R4, R3, R2, !P2 ;  /* 0x0000000203047207 */ /* 0x000fe40005000000 */
[----:B------:R-:W-:-:S03]  /*f200*/  SEL R2, R2, R3, !P2 ;  /* 0x0000000302027207 */ /* 0x000fc60005000000 */
[----:B------:R2:W-:Y:S04]  /*f210*/  STL [R1+0x88], R4 ;  /* 0x0000880401007387 */ /* 0x0005e80000100800 */
[----:B------:R2:W-:Y:S04]  /*f220*/  STL [R1+0x74], R11 ;  /* 0x0000740b01007387 */ /* 0x0005e80000100800 */
[----:B------:R2:W-:Y:S02]  /*f230*/  STL [R1+0x84], R2 ;  /* 0x0000840201007387 */ /* 0x0005e40000100800 */
.L_x_298:
[----:B------:R-:W-:Y:S01]  /*f240*/  LOP3.LUT P0, RZ, R0, 0xff, RZ, 0xc0, !PT ;  /* 0x000000ff00ff7812 */ /* 0x000fe2000780c0ff */
[----:B------:R-:W-:-:S12]  /*f250*/  ULOP3.LUT UR27, UR27, 0x1, URZ, 0x3c, !UPT ;  /* 0x000000011b1b7892 */ /* 0x000fd8000f8e3c3f */
[----:B------:R-:W-:Y:S05]  /*f260*/  @P0 BRA `(.L_x_301) ;  /* 0xffffff2400600947 */ /* 0x000fea000383ffff */
[----:B------:R-:W-:Y:S05]  /*f270*/  EXIT ;  /* 0x000000000000794d */ /* 0x000fea0003800000 */
.L_x_17:
[----:B------:R-:W-:-:S08]  /*f280*/  ISETP.NE.AND P0, PT, RZ, UR6, PT ;  /* 0x00000006ff007c0c */ /* 0x000fd0000bf05270 */
[----:B0123--:R-:W0:-:S00]  /*f290*/  USETMAXREG.DEALLOC.CTAPOOL 0x28 ;  /* 0x00000028000079c8 */ /* 0x00fe0000080e0500 */
[----:B------:R-:W-:Y:S05]  /*f2a0*/  @P0 EXIT ;  /* 0x000000000000094d */ /* 0x000fea0003800000 */
[----:B0-----:R-:W-:Y:S01]  /*f2b0*/  LOP3.LUT P0, RZ, R0, 0xff, RZ, 0xc0, !PT ;  /* 0x000000ff00ff7812 */ /* 0x001fe2000780c0ff */
[----:B------:R-:W-:Y:S02]  /*f2c0*/  IMAD.MOV.U32 R0, RZ, RZ, 0x1 ;  /* 0x00000001ff007424 */ /* 0x000fe400078e00ff */
[----:B------:R-:W-:-:S10]  /*f2d0*/  IMAD.MOV.U32 R10, RZ, RZ, RZ ;  /* 0x000000ffff0a7224 */ /* 0x000fd400078e00ff */
[----:B------:R-:W-:Y:S05]  /*f2e0*/  @!P0 BRA `(.L_x_302) ;  /* 0x0000000c00608947 */ /* 0x000fea0003800000 */
[----:B------:R-:W0:Y:S01]  /*f2f0*/  S2R R8, SR_CgaCtaId ;  /* 0x0000000000087919 */ /* 0x000e220000008800 */
[----:B------:R-:W-:Y:S01]  /*f300*/  LOP3.LUT P0, RZ, R3, 0x1f, RZ, 0xc0, !PT ;  /* 0x0000001f03ff7812 */ /* 0x000fe2000780c0ff */
[----:B------:R-:W-:Y:S01]  /*f310*/  ULDC UR5, c[0x0][0x658] ;  /* 0x0001960000057ab9 */ /* 0x000fe20000000800 */
[----:B------:R-:W-:Y:S01]  /*f320*/  UMOV UR6, 0xffffffff ;  /* 0xffffffff00067882 */ /* 0x000fe20000000000 */
[----:B------:R-:W-:Y:S01]  /*f330*/  BSSY B0, `(.L_x_302) ;  /* 0x00000d3000007945 */ /* 0x000fe20003800000 */
[----:B------:R-:W-:Y:S01]  /*f340*/  USHF.L.U32 UR6, UR6, UR5, URZ ;  /* 0x0000000506067299 */ /* 0x000fe2000800063f */
[C---:B------:R-:W-:Y:S01]  /*f350*/  ISETP.NE.AND P3, PT, R2.reuse, RZ, PT ;  /* 0x000000ff0200720c */ /* 0x040fe20003f65270 */
[----:B------:R-:W-:Y:S01]  /*f360*/  IMAD.MOV.U32 R11, RZ, RZ, 0x1 ;  /* 0x00000001ff0b7424 */ /* 0x000fe200078e00ff */
[----:B------:R-:W-:Y:S01]  /*f370*/  ISETP.NE.OR P0, PT, R2, RZ, !P0 ;  /* 0x000000ff0200720c */ /* 0x000fe20004705670 */
[----:B------:R-:W-:Y:S01]  /*f380*/  IMAD.MOV.U32 R0, RZ, RZ, 0x1 ;  /* 0x00000001ff007424 */ /* 0x000fe200078e00ff */
[----:B------:R-:W-:Y:S01]  /*f390*/  ULDC UR4, c[0x0][0x600] ;  /* 0x0001800000047ab9 */ /* 0x000fe20000000800 */
[----:B------:R-:W-:Y:S01]  /*f3a0*/  IMAD.MOV.U32 R10, RZ, RZ, RZ ;  /* 0x000000ffff0a7224 */ /* 0x000fe200078e00ff */
[----:B------:R-:W-:Y:S01]  /*f3b0*/  UMOV UR7, 0x1 ;  /* 0x0000000100077882 */ /* 0x000fe20000000000 */
[----:B------:R-:W-:-:S02]  /*f3c0*/  UIADD3 UR26, UR14, 0x1, URZ ;  /* 0x000000010e1a7890 */ /* 0x000fc4000fffe03f */
[----:B------:R-:W-:Y:S02]  /*f3d0*/  ULOP3.LUT UR27, UR15, 0x2, URZ, 0xfc, !UPT ;  /* 0x000000020f1b7892 */ /* 0x000fe4000f8efc3f */
[----:B------:R-:W-:Y:S02]  /*f3e0*/  UIADD3 UR4, UR4, -0x1, URZ ;  /* 0xffffffff04047890 */ /* 0x000fe4000fffe03f */
[----:B------:R-:W-:Y:S02]  /*f3f0*/  USHF.L.U32 UR22, UR7, UR5, URZ ;  /* 0x0000000507167299 */ /* 0x000fe4000800063f */
[----:B------:R-:W-:Y:S01]  /*f400*/  ULOP3.LUT UR21, URZ, UR6, URZ, 0x33, !UPT ;  /* 0x000000063f157292 */ /* 0x000fe2000f8e333f */
[----:B------:R-:W-:Y:S01]  /*f410*/  ULDC.64 UR24, c[0x0][0x198] ;  /* 0x0000660000187ab9 */ /* 0x000fe20000000a00 */
[C---:B0-----:R-:W-:Y:S02]  /*f420*/  IMAD.SHL.U32 R9, R8.reuse, 0x80, RZ ;  /* 0x0000008008097824 */ /* 0x041fe400078e00ff */
[----:B------:R-:W-:-:S03]  /*f430*/  IMAD.SHL.U32 R8, R8, 0x4000, RZ ;  /* 0x0000400008087824 */ /* 0x000fc600078e00ff */
[----:B------:R-:W-:Y:S02]  /*f440*/  LOP3.LUT R9, R9, 0x80, RZ, 0xc0, !PT ;  /* 0x0000008009097812 */ /* 0x000fe400078ec0ff */
[----:B------:R-:W-:-:S07]  /*f450*/  LOP3.LUT R8, R8, 0x4000, RZ, 0xc0, !PT ;  /* 0x0000400008087812 */ /* 0x000fce00078ec0ff */
.L_x_314:
[----:B------:R-:W-:-:S03]  /*f460*/  UMOV UR5, 0xffffffff ;  /* 0xffffffff00057882 */ /* 0x000fc60000000000 */
[----:B01----:R-:W-:Y:S05]  /*f470*/  BRA.DIV UR5, `(.L_x_303) ;  /* 0x00000012054c7947 */ /* 0x003fea000b800000 */
[----:B------:R-:W-:-:S13]  /*f480*/  ELECT P1, URZ, PT ;  /* 0x00000000003f782f */ /* 0x000fda0003820000 */
.L_x_328:
[----:B------:R-:W0:Y:S01]  /*f490*/  LDC R2, c[0x0][0x28c] ;  /* 0x0000a300ff027b82 */ /* 0x000e220000000800 */
[----:B------:R-:W-:Y:S01]  /*f4a0*/  BSSY B1, `(.L_x_304) ;  /* 0x000003d000017945 */ /* 0x000fe20003800000 */
[----:B0-----:R-:W-:-:S13]  /*f4b0*/  ISETP.LT.OR P1, PT, R2, 0x1, !P1 ;  /* 0x000000010200780c */ /* 0x001fda0004f21670 */
[----:B------:R-:W-:Y:S05]  /*f4c0*/  @P1 BRA `(.L_x_305) ;  /* 0x0000000000e81947 */ /* 0x000fea0003800000 */
[----:B------:R-:W2:Y:S04]  /*f4d0*/  LDL.LU R4, [R1+0x88] ;  /* 0x0000880001047983 */ /* 0x000ea80000300800 */
[----:B------:R-:W3:Y:S01]  /*f4e0*/  LDL.LU R3, [R1+0x84] ;  /* 0x0000840001037983 */ /* 0x000ee20000300800 */
[----:B------:R-:W-:Y:S02]  /*f4f0*/  IMAD.MOV.U32 R14, RZ, RZ, RZ ;  /* 0x000000ffff0e7224 */ /* 0x000fe400078e00ff */
[----:B------:R-:W-:Y:S02]  /*f500*/  IMAD.U32 R15, RZ, RZ, UR26 ;  /* 0x0000001aff0f7e24 */ /* 0x000fe4000f8e00ff */
[----:B------:R-:W-:Y:S02]  /*f510*/  IMAD.MOV.U32 R2, RZ, RZ, R0 ;  /* 0x000000ffff027224 */ /* 0x000fe400078e0000 */
[----:B--2---:R-:W-:-:S02]  /*f520*/  IMAD R6, R4, 0x100, R9 ;  /* 0x0000010004067824 */ /* 0x004fc400078e0209 */
[----:B---3--:R-:W-:Y:S02]  /*f530*/  IMAD.SHL.U32 R7, R3, 0x40, RZ ;  /* 0x0000004003077824 */ /* 0x008fe400078e00ff */
[----:B------:R-:W-:-:S07]  /*f540*/  IMAD.MOV.U32 R3, RZ, RZ, R10 ;  /* 0x000000ffff037224 */ /* 0x000fce00078e000a */
.L_x_309:
[----:B------:R-:W0:Y:S01]  /*f550*/  S2R R5, SR_CgaCtaId ;  /* 0x0000000000057919 */ /* 0x000e220000008800 */
[----:B------:R-:W-:-:S04]  /*f560*/  MOV R4, 0x400 ;  /* 0x0000040000047802 */ /* 0x000fc80000000f00 */
[----:B0-----:R-:W-:Y:S02]  /*f570*/  LEA R12, R5, R4, 0x18 ;  /* 0x00000004050c7211 */ /* 0x001fe400078ec0ff */
[----:B------:R-:W-:Y:S01]  /*f580*/  SHF.L.U32 R4, R2, 0x1f, RZ ;  /* 0x0000001f02047819 */ /* 0x000fe200000006ff */
[----:B------:R-:W0:Y:S02]  /*f590*/  @!P3 LDC R5, c[0x0][0x500] ;  /* 0x00014000ff05bb82 */ /* 0x000e240000000800 */
[----:B------:R-:W-:-:S04]  /*f5a0*/  IMAD R13, R3, 0x8, R12 ;  /* 0x00000008030d7824 */ /* 0x000fc800078e020c */
[----:B------:R-:W1:Y:S02]  /*f5b0*/  SYNCS.PHASECHK.TRANS64.TRYWAIT P1, [R13+URZ+0x28], R4 ;  /* 0x000028040d0075a7 */ /* 0x000e64000802017f */
[----:B-1----:R-:W-:Y:S05]  /*f5c0*/  @!P1 BRA `(.L_x_306) ;  /* 0x0000001000189947 */ /* 0x002fea0003800000 */
.L_x_329:
[----:B------:R-:W-:Y:S01]  /*f5d0*/  UPRMT UR5, UR27, 0x9910, URZ ;  /* 0x000099101b057896 */ /* 0x000fe2000800003f */
[----:B0-----:R0:W-:Y:S03]  /*f5e0*/  @!P3 SYNCS.ARRIVE.TRANS64 RZ, [R13+URZ], R5 ;  /* 0x000000050dffb9a7 */ /* 0x0011e6000800003f */
[----:B------:R-:W-:-:S06]  /*f5f0*/  UISETP.NE.AND UP0, UPT, UR5, 0x2, UPT ;  /* 0x000000020500788c */ /* 0x000fcc000bf05270 */
[----:B------:R-:W-:-:S13]  /*f600*/  PLOP3.LUT P1, PT, PT, PT, UP0, 0x80, 0x0 ;  /* 0x000000000000781c */ /* 0x000fda0003f2f008 */
[----:B0-----:R-:W-:Y:S05]  /*f610*/  @P1 BRA `(.L_x_307) ;  /* 0x0000000000041947 */ /* 0x001fea0003800000 */
[----:B------:R-:W-:Y:S01]  /*f620*/  BPT.TRAP 0x1 ;  /* 0x000000040000795c */ /* 0x000fe20000300000 */
.L_x_307:
[----:B------:R-:W-:Y:S05]  /*f630*/  @P0 BRA `(.L_x_308) ;  /* 0x0000000000040947 */ /* 0x000fea0003800000 */
[----:B------:R-:W-:Y:S01]  /*f640*/  BPT.TRAP 0x1 ;  /* 0x000000040000795c */ /* 0x000fe20000300000 */
.L_x_308:
[----:B------:R-:W2:Y:S01]  /*f650*/  LDL R16, [R1+0x74] ;  /* 0x0000740001107983 */ /* 0x000ea20000100800 */
[C---:B-1----:R-:W-:Y:S01]  /*f660*/  IMAD R4, R3.reuse, 0x2000, R12 ;  /* 0x0000200003047824 */ /* 0x042fe200078e020c */
[----:B------:R-:W-:Y:S01]  /*f670*/  R2UR UR20, R12 ;  /* 0x000000000c1472ca */ /* 0x000fe200000e0000 */
[----:B------:R-:W-:Y:S01]  /*f680*/  IMAD R5, R3, 0x8000, R8 ;  /* 0x0000800003057824 */ /* 0x000fe200078e0208 */
[----:B------:R-:W-:Y:S01]  /*f690*/  R2UR UR9, R13 ;  /* 0x000000000d0972ca */ /* 0x000fe200000e0000 */
[----:B------:R-:W-:Y:S01]  /*f6a0*/  VIADD R15, R15, 0xffffffff ;  /* 0xffffffff0f0f7836 */ /* 0x000fe20000000000 */
[----:B------:R-:W-:Y:S01]  /*f6b0*/  R2UR UR5, R4 ;  /* 0x00000000040572ca */ /* 0x000fe200000e0000 */
[----:B------:R-:W-:Y:S01]  /*f6c0*/  UIADD3 UR6, UP0, UR24, 0xf0, URZ ;  /* 0x000000f018067890 */ /* 0x000fe2000ff1e03f */
[----:B------:R-:W-:Y:S01]  /*f6d0*/  R2UR UR8, R5 ;  /* 0x00000000050872ca */ /* 0x000fe200000e0000 */
[----:B------:R-:W-:Y:S01]  /*f6e0*/  UIADD3 UR28, UP1, UR24, 0x1f0, URZ ;  /* 0x000001f0181c7890 */ /* 0x000fe2000ff3e03f */
[----:B------:R-:W-:Y:S01]  /*f6f0*/  R2UR UR11, R7 ;  /* 0x00000000070b72ca */ /* 0x000fe200000e0000 */
[----:B------:R-:W-:Y:S01]  /*f700*/  UIADD3.X UR7, URZ, UR25, URZ, UP0, !UPT ;  /* 0x000000193f077290 */ /* 0x000fe200087fe43f */
[----:B------:R-:W-:Y:S01]  /*f710*/  R2UR UR10, R14 ;  /* 0x000000000e0a72ca */ /* 0x000fe200000e0000 */
[----:B------:R-:W-:Y:S01]  /*f720*/  VIADD R3, R3, 0x1 ;  /* 0x0000000103037836 */ /* 0x000fe20000000000 */
[----:B------:R-:W-:Y:S01]  /*f730*/  R2UR UR23, R6 ;  /* 0x00000000061772ca */ /* 0x000fe200000e0000 */
[----:B------:R-:W-:Y:S01]  /*f740*/  UIADD3.X UR29, URZ, UR25, URZ, UP1, !UPT ;  /* 0x000000193f1d7290 */ /* 0x000fe20008ffe43f */
[----:B------:R-:W-:Y:S01]  /*f750*/  ISETP.GT.AND P4, PT, R15, 0x1, PT ;  /* 0x000000010f00780c */ /* 0x000fe20003f84270 */
[----:B------:R-:W-:Y:S01]  /*f760*/  UMOV UR18, 0x0 ;  /* 0x0000000000127882 */ /* 0x000fe20000000000 */
[----:B------:R-:W-:Y:S01]  /*f770*/  UMOV UR19, 0x10000000 ;  /* 0x1000000000137882 */ /* 0x000fe20000000000 */
[----:B------:R-:W-:Y:S01]  /*f780*/  UIADD3 UR5, UR5, 0x180, URZ ;  /* 0x0000018005057890 */ /* 0x000fe2000fffe03f */
[----:B------:R-:W-:Y:S01]  /*f790*/  ISETP.NE.AND P1, PT, R3, 0x5, PT ;  /* 0x000000050300780c */ /* 0x000fe20003f25270 */
[----:B------:R-:W-:Y:S01]  /*f7a0*/  UIADD3 UR20, UR20, 0xa180, UR8 ;  /* 0x0000a18014147890 */ /* 0x000fe2000fffe008 */
[----:B------:R-:W-:Y:S01]  /*f7b0*/  VIADD R14, R14, 0x80 ;  /* 0x000000800e0e7836 */ /* 0x000fe20000000000 */
[----:B------:R-:W-:Y:S01]  /*f7c0*/  UMOV UR30, 0x30000 ;  /* 0x00030000001e7882 */ /* 0x000fe20000000000 */
[----:B------:R-:W-:-:S02]  /*f7d0*/  SEL R5, RZ, 0x1, P1 ;  /* 0x00000001ff057807 */ /* 0x000fc40000800000 */
[----:B------:R-:W-:Y:S01]  /*f7e0*/  UMOV UR8, UR5 ;  /* 0x0000000500087c82 */ /* 0x000fe20008000000 */
[----:B------:R-:W-:Y:S02]  /*f7f0*/  SEL R3, R3, RZ, P1 ;  /* 0x000000ff03037207 */ /* 0x000fe40000800000 */
[----:B------:R-:W-:Y:S02]  /*f800*/  LOP3.LUT R2, R2, R5, RZ, 0x3c, !PT ;  /* 0x0000000502027212 */ /* 0x000fe400078e3cff */
[----:B--2---:R-:W-:-:S13]  /*f810*/  R2UR UR12, R16 ;  /* 0x00000000100c72ca */ /* 0x004fda00000e0000 */
[----:B------:R0:W-:Y:S02]  /*f820*/  UTMALDG.3D [UR8], [UR6], desc[UR18] ;  /* 0x00001208060075b4 */ /* 0x0001e40008011000 */
[----:B0-----:R-:W-:Y:S01]  /*f830*/  UMOV UR11, UR23 ;  /* 0x00000017000b7c82 */ /* 0x001fe20008000000 */
[----:B------:R-:W-:Y:S02]  /*f840*/  UMOV UR8, UR20 ;  /* 0x0000001400087c82 */ /* 0x000fe40008000000 */
[----:B------:R0:W-:Y:S02]  /*f850*/  UTMALDG.3D.MULTICAST [UR8], [UR28], UR30, desc[UR18] ;  /* 0x000012081c0073b4 */ /* 0x0001e4000801181e */
[----:B0-----:R-:W-:Y:S05]  /*f860*/  @P4 BRA `(.L_x_309) ;  /* 0xfffffffc00384947 */ /* 0x001fea000383ffff */
.L_x_305:
[----:B------:R-:W-:Y:S05]  /*f870*/  BSYNC B1 ;  /* 0x0000000000017941 */ /* 0x000fea0003800000 */
.L_x_304:
[----:B------:R-:W2:Y:S01]  /*f880*/  LDL.LU R17, [R1+0x7c] ;  /* 0x00007c0001117983 */ /* 0x000ea20000300800 */
[----:B------:R-:W-:Y:S01]  /*f890*/  LOP3.LUT P5, RZ, R11, 0xff, RZ, 0xc0, !PT ;  /* 0x000000ff0bff7812 */ /* 0x000fe200078ac0ff */
[----:B------:R-:W-:Y:S01]  /*f8a0*/  VIADD R10, R10, UR14 ;  /* 0x0000000e0a0a7c36 */ /* 0x000fe20008000000 */
[----:B------:R-:W-:Y:S01]  /*f8b0*/  UISETP.GE.U32.AND UP0, UPT, UR14, 0x5, UPT ;  /* 0x000000050e00788c */ /* 0x000fe2000bf06070 */
[----:B------:R-:W3:Y:S01]  /*f8c0*/  LDL.LU R16, [R1+0x80] ;  /* 0x0000800001107983 */ /* 0x000ee20000300800 */
[----:B------:R-:W-:Y:S01]  /*f8d0*/  IMAD.U32 R5, RZ, RZ, UR14 ;  /* 0x0000000eff057e24 */ /* 0x000fe2000f8e00ff */
[----:B------:R-:W-:Y:S01]  /*f8e0*/  ULDC.64 UR6, c[0x0][0x650] ;  /* 0x0001940000067ab9 */ /* 0x000fe20000000a00 */
[----:B------:R-:W-:Y:S01]  /*f8f0*/  ISETP.GT.U32.AND P1, PT, R10, 0x4, PT ;  /* 0x000000040a00780c */ /* 0x000fe20003f24070 */
[----:B------:R-:W-:Y:S01]  /*f900*/  BSSY B1, `(.L_x_310) ;  /* 0x0000073000017945 */ /* 0x000fe20003800000 */
[----:B------:R-:W-:Y:S02]  /*f910*/  PLOP3.LUT P4, PT, PT, PT, UP0, 0x80, 0x0 ;  /* 0x000000000000781c */ /* 0x000fe40003f8f008 */
[----:B------:R-:W-:-:S02]  /*f920*/  ISETP.LT.U32.AND P1, PT, R5, 0x5, P1 ;  /* 0x000000050500780c */ /* 0x000fc40000f21070 */
[----:B------:R-:W-:Y:S01]  /*f930*/  PRMT R11, RZ, 0x7610, R11 ;  /* 0x00007610ff0b7816 */ /* 0x000fe2000000000b */
[----:B------:R-:W0:Y:S01]  /*f940*/  @P5 S2R R3, SR_CgaCtaId ;  /* 0x0000000000035919 */ /* 0x000e220000008800 */
[----:B------:R-:W-:-:S04]  /*f950*/  @P5 MOV R2, 0x400 ;  /* 0x0000040000025802 */ /* 0x000fc80000000f00 */
[----:B0-----:R-:W-:Y:S01]  /*f960*/  @P5 LEA R4, R3, R2, 0x18 ;  /* 0x0000000203045211 */ /* 0x001fe200078ec0ff */
[----:B------:R-:W-:-:S03]  /*f970*/  IMAD.WIDE.U32 R2, R10, -0x33333333, RZ ;  /* 0xcccccccd0a027825 */ /* 0x000fc600078e00ff */
[----:B------:R0:W-:Y:S02]  /*f980*/  @P5 SYNCS.ARRIVE.TRANS64.A1T0 RZ, [R4+URZ+0x88], RZ ;  /* 0x000088ff04ff59a7 */ /* 0x0001e4000810003f */
[----:B------:R-:W-:Y:S02]  /*f990*/  SHF.R.U32.HI R5, RZ, 0x2, R3 ;  /* 0x00000002ff057819 */ /* 0x000fe40000011603 */
[----:B------:R-:W-:Y:S02]  /*f9a0*/  SEL R3, RZ, 0x1, !P1 ;  /* 0x00000001ff037807 */ /* 0x000fe40004800000 */
[----:B------:R-:W-:Y:S01]  /*f9b0*/  PRMT R2, RZ, 0x7610, R2 ;  /* 0x00007610ff027816 */ /* 0x000fe20000000002 */
[----:B------:R-:W-:Y:S01]  /*f9c0*/  IMAD R10, R5, -0x5, R10 ;  /* 0xfffffffb050a7824 */ /* 0x000fe200078e020a */
[----:B------:R-:W-:Y:S01]  /*f9d0*/  LOP3.LUT R0, R0, R3, RZ, 0x3c, !PT ;  /* 0x0000000300007212 */ /* 0x000fe200078e3cff */
[----:B0-----:R-:W-:Y:S02]  /*f9e0*/  IMAD.MOV.U32 R4, RZ, RZ, -0x1 ;  /* 0xffffffffff047424 */ /* 0x001fe400078e00ff */
[----:B------:R-:W-:Y:S01]  /*f9f0*/  IMAD.MOV.U32 R3, RZ, RZ, -0x1 ;  /* 0xffffffffff037424 */ /* 0x000fe200078e00ff */
[----:B------:R-:W-:Y:S01]  /*fa00*/  @P4 LOP3.LUT R0, R0, 0x1, R5, 0x78, !PT ;  /* 0x0000000100004812 */ /* 0x000fe200078e7805 */
[----:B------:R-:W-:Y:S01]  /*fa10*/  IMAD.MOV.U32 R5, RZ, RZ, -0x1 ;  /* 0xffffffffff057424 */ /* 0x000fe200078e00ff */
[----:B---3--:R-:W-:-:S04]  /*fa20*/  IADD3 R16, P5, R16, UR16, RZ ;  /* 0x0000001010107c10 */ /* 0x008fc8000ffbe0ff */
[----:B--2---:R-:W-:Y:S01]  /*fa30*/  IADD3.X R17, R17, UR13, RZ, P5, !PT ;  /* 0x0000000d11117c10 */ /* 0x004fe2000affe4ff */
[----:B------:R0:W-:Y:S01]  /*fa40*/  STL [R1+0x80], R16 ;  /* 0x0000801001007387 */ /* 0x0001e20000100800 */
[----:B------:R-:W-:-:S03]  /*fa50*/  ISETP.GE.U32.AND P1, PT, R16, UR6, PT ;  /* 0x0000000610007c0c */ /* 0x000fc6000bf26070 */
[----:B------:R0:W-:Y:S01]  /*fa60*/  STL [R1+0x7c], R17 ;  /* 0x00007c1101007387 */ /* 0x0001e20000100800 */
[----:B------:R-:W-:-:S03]  /*fa70*/  ISETP.GE.U32.AND.EX P1, PT, R17, UR7, PT, P1 ;  /* 0x0000000711007c0c */ /* 0x000fc6000bf26110 */
[----:B------:R0:W-:Y:S04]  /*fa80*/  STL [R1+0x84], R5 ;  /* 0x0000840501007387 */ /* 0x0001e80000100800 */
[----:B------:R0:W-:Y:S04]  /*fa90*/  STL [R1+0x88], R4 ;  /* 0x0000880401007387 */ /* 0x0001e80000100800 */
[----:B------:R0:W-:Y:S02]  /*faa0*/  STL [R1+0x74], R3 ;  /* 0x0000740301007387 */ /* 0x0001e40000100800 */
[----:B------:R-:W-:Y:S05]  /*fab0*/  @P1 BRA `(.L_x_311) ;  /* 0x00000004005c1947 */ /* 0x000fea0003800000 */
[----:B------:R-:W-:Y:S01]  /*fac0*/  ULDC.64 UR6, c[0x0][0x628] ;  /* 0x00018a0000067ab9 */ /* 0x000fe20000000a00 */
[----:B------:R-:W1:Y:S01]  /*fad0*/  S2R R13, SR_CTAID.X ;  /* 0x00000000000d7919 */ /* 0x000e620000002500 */
[----:B------:R-:W-:Y:S01]  /*fae0*/  ISETP.NE.U32.AND P1, PT, RZ, UR6, PT ;  /* 0x00000006ff007c0c */ /* 0x000fe2000bf25070 */
[----:B------:R-:W-:Y:S01]  /*faf0*/  ULDC UR8, c[0x0][0x630] ;  /* 0x00018c0000087ab9 */ /* 0x000fe20000000800 */
[----:B------:R-:W-:Y:S01]  /*fb00*/  IMAD.MOV.U32 R2, RZ, RZ, R16 ;  /* 0x000000ffff027224 */ /* 0x000fe200078e0010 */
[----:B------:R-:W2:Y:S01]  /*fb10*/  S2R R12, SR_CTAID.Y ;  /* 0x00000000000c7919 */ /* 0x000ea20000002600 */
[----:B------:R-:W-:Y:S01]  /*fb20*/  ISETP.NE.AND.EX P1, PT, RZ, UR7, PT, P1 ;  /* 0x00000007ff007c0c */ /* 0x000fe2000bf25310 */
[----:B0-----:R-:W-:-:S12]  /*fb30*/  IMAD.MOV.U32 R3, RZ, RZ, R17 ;  /* 0x000000ffff037224 */ /* 0x001fd800078e0011 */
[----:B------:R-:W-:Y:S05]  /*fb40*/  @!P1 BRA `(.L_x_312) ;  /* 0x0000000000289947 */ /* 0x000fea0003800000 */
[----:B------:R-:W-:Y:S02]  /*fb50*/  ULDC UR5, c[0x0][0x634] ;  /* 0x00018d0000057ab9 */ /* 0x000fe40000000800 */
[----:B------:R-:W-:-:S05]  /*fb60*/  IADD3 R7, P1, R16, UR5, RZ ;  /* 0x0000000510077c10 */ /* 0x000fca000ff3e0ff */
[----:B------:R-:W-:-:S04]  /*fb70*/  IMAD.X R15, RZ, RZ, R17, P1 ;  /* 0x000000ffff0f7224 */ /* 0x000fc800008e0611 */
[----:B------:R-:W-:-:S04]  /*fb80*/  IMAD.WIDE.U32 R4, R15, UR6, RZ ;  /* 0x000000060f047c25 */ /* 0x000fc8000f8e00ff */
[----:B------:R-:W-:-:S04]  /*fb90*/  IMAD.WIDE.U32 R4, P1, R7, UR7, R4 ;  /* 0x0000000707047c25 */ /* 0x000fc8000f820004 */
[----:B------:R-:W-:-:S04]  /*fba0*/  IMAD.WIDE.U32 R6, R7, UR6, RZ ;  /* 0x0000000607067c25 */ /* 0x000fc8000f8e00ff */
[----:B------:R-:W-:Y:S01]  /*fbb0*/  IMAD.X R3, RZ, RZ, RZ, P1 ;  /* 0x000000ffff037224 */ /* 0x000fe200008e06ff */
[----:B------:R-:W-:Y:S01]  /*fbc0*/  IADD3 RZ, P1, R7, R4, RZ ;  /* 0x0000000407ff7210 */ /* 0x000fe20007f3e0ff */
[----:B------:R-:W-:-:S04]  /*fbd0*/  IMAD.MOV.U32 R2, RZ, RZ, R5 ;  /* 0x000000ffff027224 */ /* 0x000fc800078e0005 */
[----:B------:R-:W-:-:S08]  /*fbe0*/  IMAD.WIDE.U32.X R2, R15, UR7, R2, P1 ;  /* 0x000000070f027c25 */ /* 0x000fd000088e0402 */
.L_x_312:
[--C-:B------:R-:W-:Y:S01]  /*fbf0*/  SHF.R.U64 R6, R2, UR8, R3.reuse ;  /* 0x0000000802067c19 */ /* 0x100fe20008001203 */
[----:B------:R-:W-:Y:S01]  /*fc00*/  ULDC.64 UR6, c[0x0][0x620] ;  /* 0x0001880000067ab9 */ /* 0x000fe20000000a00 */
[----:B------:R-:W-:Y:S01]  /*fc10*/  SHF.R.U32.HI R2, RZ, UR8, R3 ;  /* 0x00000008ff027c19 */ /* 0x000fe20008011603 */
[----:B------:R-:W-:Y:S01]  /*fc20*/  IMAD.MOV.U32 R3, RZ, RZ, R17 ;  /* 0x000000ffff037224 */ /* 0x000fe200078e0011 */
[----:B------:R-:W-:Y:S01]  /*fc30*/  IADD3 R5, P1, RZ, -R6, RZ ;  /* 0x80000006ff057210 */ /* 0x000fe20007f3e0ff */
[----:B------:R-:W-:Y:S01]  /*fc40*/  ULDC UR5, c[0x0][0x150] ;  /* 0x0000540000057ab9 */ /* 0x000fe20000000800 */
[----:B-1----:R-:W-:Y:S01]  /*fc50*/  I2FP.F32.U32 R7, R13 ;  /* 0x0000000d00077245 */ /* 0x002fe20000201000 */
[----:B------:R-:W0:Y:S01]  /*fc60*/  LDC R18, c[0x0][0x144] ;  /* 0x00005100ff127b82 */ /* 0x000e220000000800 */
[----:B------:R-:W-:Y:S01]  /*fc70*/  ULDC.64 UR8, c[0x0][0x640] ;  /* 0x0001900000087ab9 */ /* 0x000fe20000000a00 */
[----:B------:R-:W-:Y:S01]  /*fc80*/  IMAD.X R2, RZ, RZ, ~R2, P1 ;  /* 0x000000ffff027224 */ /* 0x000fe200008e0e02 */
[----:B------:R-:W-:-:S03]  /*fc90*/  ISETP.NE.U32.AND P1, PT, RZ, UR8, PT ;  /* 0x00000008ff007c0c */ /* 0x000fc6000bf25070 */
[----:B------:R-:W-:Y:S01]  /*fca0*/  IMAD R4, R2, UR6, RZ ;  /* 0x0000000602047c24 */ /* 0x000fe2000f8e02ff */
[----:B------:R-:W-:Y:S01]  /*fcb0*/  ISETP.NE.AND.EX P1, PT, RZ, UR9, PT, P1 ;  /* 0x00000009ff007c0c */ /* 0x000fe2000bf25310 */
[----:B------:R-:W-:Y:S01]  /*fcc0*/  IMAD.MOV.U32 R2, RZ, RZ, R16 ;  /* 0x000000ffff027224 */ /* 0x000fe200078e0010 */
[----:B------:R-:W1:Y:S03]  /*fcd0*/  LDC R15, c[0x0][0x148] ;  /* 0x00005200ff0f7b82 */ /* 0x000e660000000800 */
[----:B------:R-:W-:Y:S01]  /*fce0*/  IMAD.WIDE.U32 R2, R5, UR6, R2 ;  /* 0x0000000605027c25 */ /* 0x000fe2000f8e0002 */
[----:B------:R-:W-:-:S03]  /*fcf0*/  ULDC UR6, c[0x0][0x154] ;  /* 0x0000550000067ab9 */ /* 0x000fc60000000800 */
[----:B------:R-:W-:Y:S02]  /*fd00*/  IMAD R5, R5, UR7, R4 ;  /* 0x0000000705057c24 */ /* 0x000fe4000f8e0204 */
[----:B------:R-:W-:Y:S01]  /*fd10*/  FMUL R4, R7, UR5 ;  /* 0x0000000507047c20 */ /* 0x000fe20008400000 */
[----:B------:R-:W-:Y:S01]  /*fd20*/  ULDC UR5, c[0x0][0x618] ;  /* 0x0001860000057ab9 */ /* 0x000fe20000000800 */
[----:B------:R-:W-:Y:S01]  /*fd30*/  ULDC UR7, c[0x0][0x608] ;  /* 0x0001820000077ab9 */ /* 0x000fe20000000800 */
[----:B------:R-:W-:-:S03]  /*fd40*/  IMAD.IADD R3, R3, 0x1, R5 ;  /* 0x0000000103037824 */ /* 0x000fc600078e0205 */
[----:B------:R-:W3:Y:S02]  /*fd50*/  F2I.U32.TRUNC.NTZ R4, R4 ;  /* 0x0000000400047305 */ /* 0x000ee4000020f000 */
[----:B------:R-:W-:Y:S02]  /*fd60*/  SHF.R.U64 R7, R2, UR5, R3 ;  /* 0x0000000502077c19 */ /* 0x000fe40008001203 */
[----:B--2---:R-:W-:-:S05]  /*fd70*/  I2FP.F32.U32 R2, R12 ;  /* 0x0000000c00027245 */ /* 0x004fca0000201000 */
[----:B------:R-:W-:Y:S01]  /*fd80*/  FMUL R5, R2, UR6 ;  /* 0x0000000602057c20 */ /* 0x000fe20008400000 */
[----:B------:R-:W-:Y:S01]  /*fd90*/  SHF.R.U32.HI R2, RZ, UR5, R3 ;  /* 0x00000005ff027c19 */ /* 0x000fe20008011603 */
[----:B------:R-:W-:Y:S02]  /*fda0*/  ULDC UR5, c[0x0][0x658] ;  /* 0x0001960000057ab9 */ /* 0x000fe40000000800 */
[----:B------:R2:W4:Y:S01]  /*fdb0*/  F2I.U32.TRUNC.NTZ R17, R5 ;  /* 0x0000000500117305 */ /* 0x000522000020f000 */
[--C-:B------:R-:W-:Y:S02]  /*fdc0*/  SHF.R.U64 R16, R7, UR7, R2.reuse ;  /* 0x0000000707107c19 */ /* 0x100fe40008001202 */
[----:B------:R-:W-:Y:S01]  /*fdd0*/  SHF.R.U32.HI R3, RZ, UR7, R2 ;  /* 0x00000007ff037c19 */ /* 0x000fe20008011602 */
[----:B---3--:R-:W-:-:S03]  /*fde0*/  IMAD.MOV R2, RZ, RZ, -R4 ;  /* 0x000000ffff027224 */ /* 0x008fc600078e0a04 */
[----:B------:R-:W-:Y:S01]  /*fdf0*/  SHF.R.U64 R14, R16, UR5, R3 ;  /* 0x00000005100e7c19 */ /* 0x000fe20008001203 */
[----:B0-----:R-:W-:Y:S01]  /*fe00*/  IMAD R18, R18, R2, R13 ;  /* 0x0000000212127224 */ /* 0x001fe200078e020d */
[----:B------:R-:W-:-:S03]  /*fe10*/  SHF.R.U32.HI R4, RZ, UR5, R3 ;  /* 0x00000005ff047c19 */ /* 0x000fc60008011603 */
[----:B------:R-:W-:Y:S02]  /*fe20*/  IMAD.MOV.U32 R2, RZ, RZ, R14 ;  /* 0x000000ffff027224 */ /* 0x000fe400078e000e */
[----:B------:R-:W-:Y:S01]  /*fe30*/  IMAD.MOV.U32 R3, RZ, RZ, R4 ;  /* 0x000000ffff037224 */ /* 0x000fe200078e0004 */
[----:B--2-4-:R-:W-:Y:S06]  /*fe40*/  @!P1 BRA `(.L_x_313) ;  /* 0x0000000000289947 */ /* 0x014fec0003800000 */
[----:B------:R-:W-:Y:S02]  /*fe50*/  ULDC UR5, c[0x0][0x64c] ;  /* 0x0001930000057ab9 */ /* 0x000fe40000000800 */
[----:B------:R-:W-:-:S05]  /*fe60*/  IADD3 R3, P1, R14, UR5, RZ ;  /* 0x000000050e037c10 */ /* 0x000fca000ff3e0ff */
[----:B------:R-:W-:-:S04]  /*fe70*/  IMAD.X R13, RZ, RZ, R4, P1 ;  /* 0x000000ffff0d7224 */ /* 0x000fc800008e0604 */
[----:B------:R-:W-:-:S04]  /*fe80*/  IMAD.WIDE.U32 R4, R13, UR8, RZ ;  /* 0x000000080d047c25 */ /* 0x000fc8000f8e00ff */
[----:B------:R-:W-:-:S04]  /*fe90*/  IMAD.WIDE.U32 R4, P1, R3, UR9, R4 ;  /* 0x0000000903047c25 */ /* 0x000fc8000f820004 */
[----:B------:R-:W-:-:S04]  /*fea0*/  IMAD.WIDE.U32 R2, R3, UR8, RZ ;  /* 0x0000000803027c25 */ /* 0x000fc8000f8e00ff */
[----:B------:R-:W-:Y:S01]  /*feb0*/  IMAD.MOV.U32 R2, RZ, RZ, R5 ;  /* 0x000000ffff027224 */ /* 0x000fe200078e0005 */
[----:B------:R-:W-:Y:S01]  /*fec0*/  IADD3 RZ, P4, R3, R4, RZ ;  /* 0x0000000403ff7210 */ /* 0x000fe20007f9e0ff */
[----:B------:R-:W-:-:S04]  /*fed0*/  IMAD.X R3, RZ, RZ, RZ, P1 ;  /* 0x000000ffff037224 */ /* 0x000fc800008e06ff */
[----:B------:R-:W-:-:S08]  /*fee0*/  IMAD.WIDE.U32.X R2, R13, UR9, R2, P4 ;  /* 0x000000090d027c25 */ /* 0x000fd0000a0e0402 */
.L_x_313:
[----:B------:R-:W-:Y:S01]  /*fef0*/  ULDC UR5, c[0x0][0x648] ;  /* 0x0001920000057ab9 */ /* 0x000fe20000000800 */
[----:B------:R-:W-:Y:S01]  /*ff00*/  LOP3.LUT R16, R16, UR21, RZ, 0xc0, !PT ;  /* 0x0000001510107c12 */ /* 0x000fe2000f8ec0ff */
[----:B------:R-:W-:Y:S01]  /*ff10*/  IMAD.MOV R17, RZ, RZ, -R17 ;  /* 0x000000ffff117224 */ /* 0x000fe200078e0a11 */
[----:B------:R-:W-:Y:S01]  /*ff20*/  SHF.R.U64 R3, R2, UR5, R3 ;  /* 0x0000000502037c19 */ /* 0x000fe20008001203 */
[----:B------:R-:W-:Y:S01]  /*ff30*/  ULDC UR5, c[0x0][0x638] ;  /* 0x00018e0000057ab9 */ /* 0x000fe20000000800 */
[----:B------:R-:W-:Y:S01]  /*ff40*/  LOP3.LUT R7, R7, UR4, RZ, 0xc0, !PT ;  /* 0x0000000407077c12 */ /* 0x000fe2000f8ec0ff */
[----:B-1----:R-:W-:Y:S01]  /*ff50*/  @P2 IMAD R18, R15, R17, R12 ;  /* 0x000000110f122224 */ /* 0x002fe200078e020c */
[----:B------:R-:W-:Y:S01]  /*ff60*/  ULDC UR6, c[0x0][0x610] ;  /* 0x0001840000067ab9 */ /* 0x000fe20000000800 */
[----:B------:R-:W-:Y:S02]  /*ff70*/  IMAD.MOV R5, RZ, RZ, -R3 ;  /* 0x000000ffff057224 */ /* 0x000fe400078e0a03 */
[----:B------:R-:W-:-:S02]  /*ff80*/  IMAD R3, R3, UR22, R16 ;  /* 0x0000001603037c24 */ /* 0x000fc4000f8e0210 */
[----:B------:R-:W-:Y:S01]  /*ff90*/  IMAD R14, R5, UR5, R14 ;  /* 0x00000005050e7c24 */ /* 0x000fe2000f8e020e */
[----:B------:R-:W-:Y:S01]  /*ffa0*/  ULDC UR5, c[0x0][0x600] ;  /* 0x0001800000057ab9 */ /* 0x000fe20000000800 */
[----:B------:R-:W-:Y:S02]  /*ffb0*/  IMAD R3, R3, UR6, R18 ;  /* 0x0000000603037c24 */ /* 0x000fe4000f8e0212 */
[----:B------:R-:W-:Y:S02]  /*ffc0*/  IMAD R14, R14, UR5, R7 ;  /* 0x000000050e0e7c24 */ /* 0x000fe4000f8e0207 */
[----:B------:R-:W-:-:S03]  /*ffd0*/  IMAD.MOV.U32 R2, RZ, RZ, 0x1 ;  /* 0x00000001ff027424 */ /* 0x000fc600078e00ff */
[----:B------:R-:W-:Y:S02]  /*ffe0*/  SEL R4, R14, R3, !P2 ;  /* 0x000000030e047207 */ /* 0x000fe40005000000 */
[----:B------:R-:W-:-:S03]  /*fff0*/  SEL R3, R3, R14, !P2 ;  /* 0x0000000e03037207 */ /* 0x000fc60005000000 */
[----:B------:R1:W-:Y:S04]  /*10000*/  STL [R1+0x88], R4 ;  /* 0x0000880401007387 */ /* 0x0003e80000100800 */
[----:B------:R1:W-:Y:S04]  /*10010*/  STL [R1+0x74], R6 ;  /* 0x0000740601007387 */ /* 0x0003e80000100800 */
[----:B------:R1:W-:Y:S02]  /*10020*/  STL [R1+0x84], R3 ;  /* 0x0000840301007387 */ /* 0x0003e40000100800 */
.L_x_311:
[----:B------:R-:W-:Y:S05]  /*10030*/  BSYNC B1 ;  /* 0x0000000000017941 */ /* 0x000fea0003800000 */
.L_x_310:
[----:B------:R-:W-:-:S13]  /*10040*/  LOP3.LUT P1, RZ, R2, 0xff, RZ, 0xc0, !PT ;  /* 0x000000ff02ff7812 */ /* 0x000fda000782c0ff */
[----:B------:R-:W-:Y:S05]  /*10050*/  @P1 BRA `(.L_x_314) ;  /* 0xfffffff400001947 */ /* 0x000fea000383ffff */
[----:B------:R-:W-:Y:S05]  /*10060*/  BSYNC B0 ;  /* 0x0000000000007941 */ /* 0x000fea0003800000 */
.L_x_302:
[----:B------:R-:W-:-:S03]  /*10070*/  UMOV UR5, 0xffffffff ;  /* 0xffffffff00057882 */ /* 0x000fc60000000000 */
[----:B------:R-:W-:Y:S05]  /*10080*/  BRA.DIV UR5, `(.L_x_315) ;  /* 0x00000006057c7947 */ /* 0x000fea000b800000 */
[----:B------:R-:W-:-:S13]  /*10090*/  ELECT P0, URZ, PT ;  /* 0x00000000003f782f */ /* 0x000fda0003800000 */
.L_x_332:
[----:B------:R-:W-:Y:S04]  /*100a0*/  BSSY B0, `(.L_x_316) ;  /* 0x0000035000007945 */ /* 0x000fe80003800000 */
[----:B------:R-:W-:Y:S05]  /*100b0*/  @!P0 BRA `(.L_x_317) ;  /* 0x0000000000cc8947 */ /* 0x000fea0003800000 */
[----:B------:R-:W-:-:S04]  /*100c0*/  ULOP3.LUT UR5, UR15, 0x2, URZ, 0xfc, !UPT ;  /* 0x000000020f057892 */ /* 0x000fc8000f8efc3f */
[----:B------:R-:W-:-:S06]  /*100d0*/  UISETP.NE.AND UP0, UPT, UR5, 0x3, UPT ;  /* 0x000000030500788c */ /* 0x000fcc000bf05270 */
[----:B------:R-:W-:-:S13]  /*100e0*/  PLOP3.LUT P0, PT, PT, PT, UP0, 0x80, 0x0 ;  /* 0x000000000000781c */ /* 0x000fda0003f0f008 */
[----:B------:R-:W-:Y:S05]  /*100f0*/  @!P0 BRA `(.L_x_318) ;  /* 0x0000000000048947 */ /* 0x000fea0003800000 */
[----:B------:R-:W-:Y:S01]  /*10100*/  BPT.TRAP 0x1 ;  /* 0x000000040000795c */ /* 0x000fe20000300000 */
.L_x_318:
[----:B01----:R-:W0:Y:S01]  /*10110*/  S2R R3, SR_CgaCtaId ;  /* 0x0000000000037919 */ /* 0x003e220000008800 */
[----:B------:R-:W-:-:S04]  /*10120*/  MOV R2, 0x400 ;  /* 0x0000040000027802 */ /* 0x000fc80000000f00 */
[----:B0-----:R-:W-:Y:S02]  /*10130*/  LEA R3, R3, R2, 0x18 ;  /* 0x0000000203037211 */ /* 0x001fe400078ec0ff */
[----:B------:R-:W-:-:S03]  /*10140*/  SHF.L.U32 R2, R0, 0x1f, RZ ;  /* 0x0000001f00027819 */ /* 0x000fc600000006ff */
[----:B------:R-:W-:-:S04]  /*10150*/  VIADD R3, R3, 0x28 ;  /* 0x0000002803037836 */ /* 0x000fc80000000000 */
[C---:B------:R-:W-:Y:S02]  /*10160*/  IMAD R7, R10.reuse, 0x8, R3 ;  /* 0x000000080a077824 */ /* 0x040fe400078e0203 */
[----:B------:R-:W-:Y:S02]  /*10170*/  VIADD R10, R10, 0x1 ;  /* 0x000000010a0a7836 */ /* 0x000fe40000000000 */
[----:B------:R-:W0:Y:S03]  /*10180*/  SYNCS.PHASECHK.TRANS64.TRYWAIT P0, [R7+URZ], R2 ;  /* 0x00000002070075a7 */ /* 0x000e26000800017f */
[----:B------:R-:W-:-:S04]  /*10190*/  ISETP.NE.AND P1, PT, R10, 0x5, PT ;  /* 0x000000050a00780c */ /* 0x000fc80003f25270 */
[----:B------:R-:W-:Y:S02]  /*101a0*/  SEL R5, RZ, 0x1, P1 ;  /* 0x00000001ff057807 */ /* 0x000fe40000800000 */
[----:B------:R-:W-:Y:S02]  /*101b0*/  SEL R10, R10, RZ, P1 ;  /* 0x000000ff0a0a7207 */ /* 0x000fe40000800000 */
[----:B------:R-:W-:-:S03]  /*101c0*/  LOP3.LUT R5, R0, R5, RZ, 0x3c, !PT ;  /* 0x0000000500057212 */ /* 0x000fc600078e3cff */
[----:B------:R-:W-:Y:S01]  /*101d0*/  IMAD R9, R10, 0x8, R3 ;  /* 0x000000080a097824 */ /* 0x000fe200078e0203 */
[----:B------:R-:W-:Y:S01]  /*101e0*/  SHF.L.U32 R4, R5, 0x1f, RZ ;  /* 0x0000001f05047819 */ /* 0x000fe200000006ff */
[----:B0-----:R-:W-:Y:S06]  /*101f0*/  @!P0 BRA `(.L_x_319) ;  /* 0x0000000400448947 */ /* 0x001fec0003800000 */
.L_x_333:
[----:B------:R-:W1:Y:S01]  /*10200*/  SYNCS.PHASECHK.TRANS64.TRYWAIT P0, [R9+URZ], R4 ;  /* 0x00000004090075a7 */ /* 0x000e62000800017f */
[----:B------:R-:W-:-:S05]  /*10210*/  VIADD R0, R10, 0x1 ;  /* 0x000000010a007836 */ /* 0x000fca0000000000 */
[----:B------:R-:W-:-:S04]  /*10220*/  ISETP.NE.AND P1, PT, R0, 0x5, PT ;  /* 0x000000050000780c */ /* 0x000fc80003f25270 */
[----:B0-----:R-:W-:Y:S02]  /*10230*/  SEL R2, RZ, 0x1, P1 ;  /* 0x00000001ff027807 */ /* 0x001fe40000800000 */
[----:B------:R-:W-:Y:S02]  /*10240*/  SEL R0, R0, RZ, P1 ;  /* 0x000000ff00007207 */ /* 0x000fe40000800000 */
[----:B------:R-:W-:-:S03]  /*10250*/  LOP3.LUT R7, R5, R2, RZ, 0x3c, !PT ;  /* 0x0000000205077212 */ /* 0x000fc600078e3cff */
[----:B------:R-:W-:Y:S01]  /*10260*/  IMAD R6, R0, 0x8, R3 ;  /* 0x0000000800067824 */ /* 0x000fe200078e0203 */
[----:B------:R-:W-:Y:S01]  /*10270*/  SHF.L.U32 R5, R7, 0x1f, RZ ;  /* 0x0000001f07057819 */ /* 0x000fe200000006ff */
[----:B-1----:R-:W-:Y:S06]  /*10280*/  @!P0 BRA `(.L_x_320) ;  /* 0x0000000400348947 */ /* 0x002fec0003800000 */
.L_x_334:
[----:B------:R-:W1:Y:S01]  /*10290*/  SYNCS.PHASECHK.TRANS64.TRYWAIT P0, [R6+URZ], R5 ;  /* 0x00000005060075a7 */ /* 0x000e62000800017f */
[----:B------:R-:W-:-:S05]  /*102a0*/  VIADD R0, R0, 0x1 ;  /* 0x0000000100007836 */ /* 0x000fca0000000000 */
[----:B------:R-:W-:-:S04]  /*102b0*/  ISETP.NE.AND P1, PT, R0, 0x5, PT ;  /* 0x000000050000780c */ /* 0x000fc80003f25270 */
[----:B------:R-:W-:Y:S02]  /*102c0*/  SEL R2, RZ, 0x1, P1 ;  /* 0x00000001ff027807 */ /* 0x000fe40000800000 */
[----:B------:R-:W-:Y:S02]  /*102d0*/  SEL R0, R0, RZ, P1 ;  /* 0x000000ff00007207 */ /* 0x000fe40000800000 */
[----:B------:R-:W-:-:S03]  /*102e0*/  LOP3.LUT R7, R7, R2, RZ, 0x3c, !PT ;  /* 0x0000000207077212 */ /* 0x000fc600078e3cff */
[----:B0-----:R-:W-:Y:S01]  /*102f0*/  IMAD R9, R0, 0x8, R3 ;  /* 0x0000000800097824 */ /* 0x001fe200078e0203 */
[----:B------:R-:W-:Y:S01]  /*10300*/  SHF.L.U32 R4, R7, 0x1f, RZ ;  /* 0x0000001f07047819 */ /* 0x000fe200000006ff */
[----:B-1----:R-:W-:Y:S06]  /*10310*/  @!P0 BRA `(.L_x_321) ;  /* 0x0000000400248947 */ /* 0x002fec0003800000 */
.L_x_335:
[----:B------:R-:W1:Y:S01]  /*10320*/  SYNCS.PHASECHK.TRANS64.TRYWAIT P0, [R9+URZ], R4 ;  /* 0x00000004090075a7 */ /* 0x000e62000800017f */
[----:B------:R-:W-:-:S05]  /*10330*/  VIADD R0, R0, 0x1 ;  /* 0x0000000100007836 */ /* 0x000fca0000000000 */
[----:B------:R-:W-:-:S04]  /*10340*/  ISETP.NE.AND P1, PT, R0, 0x5, PT ;  /* 0x000000050000780c */ /* 0x000fc80003f25270 */
[----:B------:R-:W-:Y:S02]  /*10350*/  SEL R2, RZ, 0x1, P1 ;  /* 0x00000001ff027807 */ /* 0x000fe40000800000 */
[----:B------:R-:W-:Y:S02]  /*10360*/  SEL R0, R0, RZ, P1 ;  /* 0x000000ff00007207 */ /* 0x000fe40000800000 */
[----:B------:R-:W-:Y:S01]  /*10370*/  LOP3.LUT R2, R7, R2, RZ, 0x3c, !PT ;  /* 0x0000000207027212 */ /* 0x000fe200078e3cff */
[----:B-1----:R-:W-:Y:S06]  /*10380*/  @!P0 BRA `(.L_x_322) ;  /* 0x00000004001c8947 */ /* 0x002fec0003800000 */
.L_x_336:
[----:B------:R-:W-:Y:S01]  /*10390*/  IMAD R3, R0, 0x8, R3 ;  /* 0x0000000800037824 */ /* 0x000fe200078e0203 */
[----:B------:R-:W-:-:S07]  /*103a0*/  SHF.L.U32 R0, R2, 0x1f, RZ ;  /* 0x0000001f02007819 */ /* 0x000fce00000006ff */
.L_x_323:
[----:B--2---:R2:W3:Y:S02]  /*103b0*/  SYNCS.PHASECHK.TRANS64.TRYWAIT P0, [R3+URZ], R0 ;  /* 0x00000000030075a7 */ /* 0x0044e4000800017f */
[----:B---3--:R-:W-:Y:S05]  /*103c0*/  @!P0 NANOSLEEP.SYNCS 0x989680 ;  /* 0x009896800000895d */ /* 0x008fea0003900000 */
[----:B------:R-:W3:Y:S02]  /*103d0*/  @!P0 SYNCS.PHASECHK.TRANS64 P0, [R3+URZ], R0 ;  /* 0x00000000030085a7 */ /* 0x000ee4000800007f */
[----:B---3--:R-:W-:Y:S05]  /*103e0*/  @!P0 BRA `(.L_x_323) ;  /* 0xfffffffc00f08947 */ /* 0x008fea000383ffff */
.L_x_317:
[----:B------:R-:W-:Y:S05]  /*103f0*/  BSYNC B0 ;  /* 0x0000000000007941 */ /* 0x000fea0003800000 */
.L_x_316:
[----:B------:R-:W-:Y:S05]  /*10400*/  EXIT ;  /* 0x000000000000794d */ /* 0x000fea0003800000 */
.L_x_19:
[----:B--2---:R-:W-:-:S04]  /*10410*/  IMAD.U32 R3, RZ, RZ, UR18 ;  /* 0x00000012ff037e24 */ /* 0x004fc8000f8e00ff */
[----:B------:R2:W3:Y:S03]  /*10420*/  SYNCS.PHASECHK.TRANS64.TRYWAIT P0, [R3+URZ+-0x8], R0 ;  /* 0xfffff800030075a7 */ /* 0x0004e6000800017f */
[----:B---3--:R-:W-:Y:S05]  /*10430*/  @!P0 NANOSLEEP.SYNCS 0x989680 ;  /* 0x009896800000895d */ /* 0x008fea0003900000 */
[----:B------:R-:W3:Y:S02]  /*10440*/  @!P0 SYNCS.PHASECHK.TRANS64 P0, [R3+URZ+-0x8], R0 ;  /* 0xfffff800030085a7 */ /* 0x000ee4000800007f */
[----:B---3--:R-:W-:Y:S05]  /*10450*/  @!P0 BRA `(.L_x_19) ;  /* 0xfffffffc00ec8947 */ /* 0x008fea000383ffff */
[----:B------:R-:W-:Y:S05]  /*10460*/  BRA `(.L_x_324) ;  /* 0xffffff1400007947 */ /* 0x000fea000383ffff */
.L_x_24:
[----:B-1----:R-:W-:-:S04]  /*10470*/  IMAD.U32 R3, RZ, RZ, UR6 ;  /* 0x00000006ff037e24 */ /* 0x002fc8000f8e00ff */
[----:B------:R1:W2:Y:S03]  /*10480*/  SYNCS.PHASECHK.TRANS64.TRYWAIT P0, [R3+URZ], R0 ;  /* 0x00000000030075a7 */ /* 0x0002a6000800017f */
[----:B--2---:R-:W-:Y:S05]  /*10490*/  @!P0 NANOSLEEP.SYNCS 0x989680 ;  /* 0x009896800000895d */ /* 0x004fea0003900000 */
[----:B------:R-:W2:Y:S02]  /*104a0*/  @!P0 SYNCS.PHASECHK.TRANS64 P0, [R3+URZ], R0 ;  /* 0x00000000030085a7 */ /* 0x000ea4000800007f */
[----:B--2---:R-:W-:Y:S05]  /*104b0*/  @!P0 BRA `(.L_x_24) ;  /* 0xfffffffc00ec8947 */ /* 0x004fea000383ffff */
[----:B------:R-:W-:Y:S05]  /*104c0*/  BRA `(.L_x_23) ;  /* 0xffffff1c00687947 */ /* 0x000fea000383ffff */
.L_x_30:
[----:B-----5:R2:W-:Y:S02]  /*104d0*/  STL [R1+0xa0], R0 ;  /* 0x0000a00001007387 */ /* 0x0205e40000100800 */
[----:B--2---:R-:W-:-:S04]  /*104e0*/  IMAD.U32 R0, RZ, RZ, UR9 ;  /* 0x00000009ff007e24 */ /* 0x004fc8000f8e00ff */
[----:B------:R2:W3:Y:S03]  /*104f0*/  SYNCS.PHASECHK.TRANS64.TRYWAIT P0, [R0+URZ], R229 ;  /* 0x000000e5000075a7 */ /* 0x0004e6000800017f */
[----:B---3--:R-:W-:Y:S05]  /*10500*/  @!P0 NANOSLEEP.SYNCS 0x989680 ;  /* 0x009896800000895d */ /* 0x008fea0003900000 */
[----:B------:R2:W3:Y:S02]  /*10510*/  @!P0 SYNCS.PHASECHK.TRANS64 P0, [R0+URZ], R229 ;  /* 0x000000e5000085a7 */ /* 0x0004e4000800007f */
[----:B--2---:R2:W5:Y:S02]  /*10520*/  LDL.LU R0, [R1+0xa0] ;  /* 0x0000a00001007983 */ /* 0x0045640000300800 */
[----:B--23--:R-:W-:Y:S05]  /*10530*/  @!P0 BRA `(.L_x_30) ;  /* 0xfffffffc00e48947 */ /* 0x00cfea000383ffff */
[----:B------:R-:W-:Y:S05]  /*10540*/  BRA `(.L_x_29) ;  /* 0xffffff3000007947 */ /* 0x000fea000383ffff */
.L_x_38:
[----:B---3--:R-:W-:-:S04]  /*10550*/  IMAD.U32 R25, RZ, RZ, UR18 ;  /* 0x00000012ff197e24 */ /* 0x008fc8000f8e00ff */
[----:B------:R3:W4:Y:S03]  /*10560*/  SYNCS.PHASECHK.TRANS64.TRYWAIT P0, [R25+URZ+0x8], R24 ;  /* 0x00000818190075a7 */ /* 0x000726000800017f */
[----:B----4-:R-:W-:Y:S05]  /*10570*/  @!P0 NANOSLEEP.SYNCS 0x989680 ;  /* 0x009896800000895d */ /* 0x010fea0003900000 */
[----:B------:R-:W4:Y:S02]  /*10580*/  @!P0 SYNCS.PHASECHK.TRANS64 P0, [R25+URZ+0x8], R24 ;  /* 0x00000818190085a7 */ /* 0x000f24000800007f */
[----:B----4-:R-:W-:Y:S05]  /*10590*/  @!P0 BRA `(.L_x_38) ;  /* 0xfffffffc00ec8947 */ /* 0x010fea000383ffff */
[----:B------:R-:W-:Y:S05]  /*105a0*/  BRA `(.L_x_325) ;  /* 0xffffff5400287947 */ /* 0x000fea000383ffff */
.L_x_303:
[----:B------:R-:W-:Y:S01]  /*105b0*/  BSSY B1, `(.L_x_326) ;  /* 0x0000006000017945 */ /* 0x000fe20003800000 */
[----:B------:R-:W-:-:S07]  /*105c0*/  IMAD.MOV.U32 R2, RZ, RZ, -0x1 ;  /* 0xffffffffff027424 */ /* 0x000fce00078e00ff */
[----:B------:R-:W-:Y:S05]  /*105d0*/  WARPSYNC.COLLECTIVE R2, `(.L_x_327) ;  /* 0x00000000020c7348 */ /* 0x000fea0003c00000 */
[----:B------:R-:W-:Y:S02]  /*105e0*/  ELECT P1, UR62, PT ;  /* 0x00000000003e782f */ /* 0x000fe40003820000 */
[----:B------:R-:W-:Y:S01]  /*105f0*/  MOV R2, UR62 ;  /* 0x0000003e00027c02 */ /* 0x000fe20008000f00 */
[----:B------:R-:W-:Y:S10]  /*10600*/  ENDCOLLECTIVE ;  /* 0x000000000000791b */ /* 0x000ff40003800000 */
.L_x_327:
[----:B------:R-:W-:Y:S05]  /*10610*/  BSYNC B1 ;  /* 0x0000000000017941 */ /* 0x000fea0003800000 */
.L_x_326:
[----:B------:R-:W-:Y:S05]  /*10620*/  BRA `(.L_x_328) ;  /* 0xffffffec00987947 */ /* 0x000fea000383ffff */
.L_x_306:
[----:B-1----:R1:W2:Y:S02]  /*10630*/  SYNCS.PHASECHK.TRANS64.TRYWAIT P1, [R13+URZ+0x28], R4 ;  /* 0x000028040d0075a7 */ /* 0x0022a4000802017f */
[----:B--2---:R-:W-:Y:S05]  /*10640*/  @!P1 NANOSLEEP.SYNCS 0x989680 ;  /* 0x009896800000995d */ /* 0x004fea0003900000 */
[----:B------:R-:W2:Y:S02]  /*10650*/  @!P1 SYNCS.PHASECHK.TRANS64 P1, [R13+URZ+0x28], R4 ;  /* 0x000028040d0095a7 */ /* 0x000ea4000802007f */
[----:B--2---:R-:W-:Y:S05]  /*10660*/  @!P1 BRA `(.L_x_306) ;  /* 0xfffffffc00f09947 */ /* 0x004fea000383ffff */
[----:B------:R-:W-:Y:S05]  /*10670*/  BRA `(.L_x_329) ;  /* 0xffffffec00d47947 */ /* 0x000fea000383ffff */
.L_x_315:
[----:B------:R-:W-:Y:S01]  /*10680*/  BSSY B0, `(.L_x_330) ;  /* 0x0000006000007945 */ /* 0x000fe20003800000 */
[----:B------:R-:W-:-:S07]  /*10690*/  IMAD.MOV.U32 R2, RZ, RZ, -0x1 ;  /* 0xffffffffff027424 */ /* 0x000fce00078e00ff */
[----:B01----:R-:W-:Y:S05]  /*106a0*/  WARPSYNC.COLLECTIVE R2, `(.L_x_331) ;  /* 0x00000000020c7348 */ /* 0x003fea0003c00000 */
[----:B------:R-:W-:Y:S02]  /*106b0*/  ELECT P1, UR62, PT ;  /* 0x00000000003e782f */ /* 0x000fe40003820000 */
[----:B------:R-:W-:Y:S01]  /*106c0*/  MOV R2, UR62 ;  /* 0x0000003e00027c02 */ /* 0x000fe20008000f00 */
[----:B01----:R-:W-:Y:S10]  /*106d0*/  ENDCOLLECTIVE ;  /* 0x000000000000791b */ /* 0x003ff40003800000 */
.L_x_331:
[----:B------:R-:W-:Y:S05]  /*106e0*/  BSYNC B0 ;  /* 0x0000000000007941 */ /* 0x000fea0003800000 */
.L_x_330:
[----:B------:R-:W-:Y:S01]  /*106f0*/  PLOP3.LUT P0, PT, P1, PT, PT, 0x80, 0x0 ;  /* 0x000000000000781c */ /* 0x000fe20000f0f070 */
[----:B------:R-:W-:-:S12]  /*10700*/  BRA `(.L_x_332) ;  /* 0xfffffff800647947 */ /* 0x000fd8000383ffff */
.L_x_319:
[----:B0-----:R0:W1:Y:S02]  /*10710*/  SYNCS.PHASECHK.TRANS64.TRYWAIT P0, [R7+URZ], R2 ;  /* 0x00000002070075a7 */ /* 0x001064000800017f */
[----:B-1----:R-:W-:Y:S05]  /*10720*/  @!P0 NANOSLEEP.SYNCS 0x989680 ;  /* 0x009896800000895d */ /* 0x002fea0003900000 */
[----:B------:R-:W1:Y:S02]  /*10730*/  @!P0 SYNCS.PHASECHK.TRANS64 P0, [R7+URZ], R2 ;  /* 0x00000002070085a7 */ /* 0x000e64000800007f */
[----:B-1----:R-:W-:Y:S05]  /*10740*/  @!P0 BRA `(.L_x_319) ;  /* 0xfffffffc00f08947 */ /* 0x002fea000383ffff */
[----:B------:R-:W-:Y:S05]  /*10750*/  BRA `(.L_x_333) ;  /* 0xfffffff800a87947 */ /* 0x000fea000383ffff */
.L_x_320:
[----:B0-----:R0:W1:Y:S02]  /*10760*/  SYNCS.PHASECHK.TRANS64.TRYWAIT P0, [R9+URZ], R4 ;  /* 0x00000004090075a7 */ /* 0x001064000800017f */
[----:B-1----:R-:W-:Y:S05]  /*10770*/  @!P0 NANOSLEEP.SYNCS 0x989680 ;  /* 0x009896800000895d */ /* 0x002fea0003900000 */
[----:B------:R-:W1:Y:S02]  /*10780*/  @!P0 SYNCS.PHASECHK.TRANS64 P0, [R9+URZ], R4 ;  /* 0x00000004090085a7 */ /* 0x000e64000800007f */
[----:B-1----:R-:W-:Y:S05]  /*10790*/  @!P0 BRA `(.L_x_320) ;  /* 0xfffffffc00f08947 */ /* 0x002fea000383ffff */
[----:B------:R-:W-:Y:S05]  /*107a0*/  BRA `(.L_x_334) ;  /* 0xfffffff800b87947 */ /* 0x000fea000383ffff */
.L_x_321:
[----:B0-----:R0:W1:Y:S02]  /*107b0*/  SYNCS.PHASECHK.TRANS64.TRYWAIT P0, [R6+URZ], R5 ;  /* 0x00000005060075a7 */ /* 0x001064000800017f */
[----:B-1----:R-:W-:Y:S05]  /*107c0*/  @!P0 NANOSLEEP.SYNCS 0x989680 ;  /* 0x009896800000895d */ /* 0x002fea0003900000 */
[----:B------:R-:W1:Y:S02]  /*107d0*/  @!P0 SYNCS.PHASECHK.TRANS64 P0, [R6+URZ], R5 ;  /* 0x00000005060085a7 */ /* 0x000e64000800007f */
[----:B-1----:R-:W-:Y:S05]  /*107e0*/  @!P0 BRA `(.L_x_321) ;  /* 0xfffffffc00f08947 */ /* 0x002fea000383ffff */
[----:B------:R-:W-:Y:S05]  /*107f0*/  BRA `(.L_x_335) ;  /* 0xfffffff800c87947 */ /* 0x000fea000383ffff */
.L_x_322:
[----:B-1----:R1:W2:Y:S02]  /*10800*/  SYNCS.PHASECHK.TRANS64.TRYWAIT P0, [R9+URZ], R4 ;  /* 0x00000004090075a7 */ /* 0x0022a4000800017f */
[----:B--2---:R-:W-:Y:S05]  /*10810*/  @!P0 NANOSLEEP.SYNCS 0x989680 ;  /* 0x009896800000895d */ /* 0x004fea0003900000 */
[----:B------:R-:W2:Y:S02]  /*10820*/  @!P0 SYNCS.PHASECHK.TRANS64 P0, [R9+URZ], R4 ;  /* 0x00000004090085a7 */ /* 0x000ea4000800007f */
[----:B--2---:R-:W-:Y:S05]  /*10830*/  @!P0 BRA `(.L_x_322) ;  /* 0xfffffffc00f08947 */ /* 0x004fea000383ffff */
[----:B------:R-:W-:Y:S05]  /*10840*/  BRA `(.L_x_336) ;  /* 0xfffffff800d07947 */ /* 0x000fea000383ffff */
.L_x_337:
[----:B------:R-:W-:-:S00]  /*10850*/  BRA `(.L_x_337) ;  /* 0xfffffffc00fc7947 */ /* 0x000fc0000383ffff */
[----:B------:R-:W-:-:S00]  /*10860*/  NOP ;  /* 0x0000000000007918 */ /* 0x000fc00000000000 */
        /* <DEDUP_REMOVED lines=9> */
.L_x_338:


//--------------------- .nv.shared._ZN7cutlass13device_kernelINS_4gemm6kernel13GemmUniversalIN4cute5tupleIJiiiiEEENS1_10collective13CollectiveMmaINS1_37MainloopSm90TmaGmmaWarpSpecializedFP8ILi5ENS5_IJNS4_1CILi2EEENSA_ILi1EEESC_EEENS1_32KernelTmaWarpSpecializedPingpongEEENS5_IJNSA_ILi64EEENSA_ILi256EEENSA_ILi128EEEEEENS_12float_e5m2_tENS5_IJlSC_lEEESK_SL_NS4_8TiledMMAINS4_8MMA_AtomIJNS4_4SM904GMMA31MMA_64x256x32_F32E5M2E5M2_SS_TNILNSP_7ScaleInE1ELSR_1EEEEEENS4_6LayoutINS5_IJSC_SC_SC_EEENS5_IJNSA_ILi0EEESW_SW_EEEEENS5_IJNS4_10UnderscoreESZ_SZ_EEEEENS4_13SM90_TMA_LOADENS4_14ComposedLayoutINS4_7SwizzleILi3ELi4ELi3EEENS4_18smem_ptr_flag_bitsILi8EEENSU_INS5_IJNSA_ILi8EEESI_EEENS5_IJSI_SC_EEEEEEEvNS4_8identityENS4_23SM90_TMA_LOAD_MULTICASTES1C_vS1D_EENS_8epilogue10collective6detail29Sm90TmaWarpSpecializedAdapterINS1H_15DefaultEpilogueISK_SL_SL_NS1G_6thread17LinearCombinationISK_Li1EffLNS1L_9ScaleType4KindE0ELNS_15FloatRoundStyleE2ESK_EENS1_15EpilogueDefaultEEEEEvvEEEEvNT_6ParamsE --------------------------
	.section	.nv.shared._ZN7cutlass13device_kernelINS_4gemm6kernel13GemmUniversalIN4cute5tupleIJiiiiEEENS1_10collective13CollectiveMmaINS1_37MainloopSm90TmaGmmaWarpSpecializedFP8ILi5ENS5_IJNS4_1CILi2EEENSA_ILi1EEESC_EEENS1_32KernelTmaWarpSpecializedPingpongEEENS5_IJNSA_ILi64EEENSA_ILi256EEENSA_ILi128EEEEEENS_12float_e5m2_tENS5_IJlSC_lEEESK_SL_NS4_8TiledMMAINS4_8MMA_AtomIJNS4_4SM904GMMA31MMA_64x256x32_F32E5M2E5M2_SS_TNILNSP_7ScaleInE1ELSR_1EEEEEENS4_6LayoutINS5_IJSC_SC_SC_EEENS5_IJNSA_ILi0EEESW_SW_EEEEENS5_IJNS4_10UnderscoreESZ_SZ_EEEEENS4_13SM90_TMA_LOADENS4_14ComposedLayoutINS4_7SwizzleILi3ELi4ELi3EEENS4_18smem_ptr_flag_bitsILi8EEENSU_INS5_IJNSA_ILi8EEESI_EEENS5_IJSI_SC_EEEEEEEvNS4_8identityENS4_23SM90_TMA_LOAD_MULTICASTES1C_vS1D_EENS_8epilogue10collective6detail29Sm90TmaWarpSpecializedAdapterINS1H_15DefaultEpilogueISK_SL_SL_NS1G_6thread17LinearCombinationISK_Li1EffLNS1L_9ScaleType4KindE0ELNS_15FloatRoundStyleE2ESK_EENS1_15EpilogueDefaultEEEEEvvEEEEvNT_6ParamsE,"aw",@nobits
	.sectionflags	@""
	.align	16
	.zero		1024


//--------------------- .nv.shared.reserved.0     --------------------------
	.section	.nv.shared.reserved.0,"aw",@nobits
	.weak		__nv_reservedSMEM_offset_0_alias
	.size		__nv_reservedSMEM_offset_0_alias, 0, 0
	.other		__nv_reservedSMEM_offset_0_alias,@"STO_CUDA_RESERVED_SHARED STV_DEFAULT"
__nv_reservedSMEM_offset_0_alias:
	.zero		0


//--------------------- .nv.global                --------------------------
	.section	.nv.global,"aw",@nobits
.nv.global:
	.type		_ZN40_INTERNAL_c4fe901f_4_k_cu_c80d8421_250534cute1_E,@object
	.size		_ZN40_INTERNAL_c4fe901f_4_k_cu_c80d8421_250534cute1_E,(_ZN40_INTERNAL_c4fe901f_4_k_cu_c80d8421_250534cuda3std3__45__cpo6cbeginE - _ZN40_INTERNAL_c4fe901f_4_k_cu_c80d8421_250534cute1_E)
_ZN40_INTERNAL_c4fe901f_4_k_cu_c80d8421_250534cute1_E:
	.zero		1
	.type		_ZN40_INTERNAL_c4fe901f_4_k_cu_c80d8421_250534cuda3std3__45__cpo6cbeginE,@object
	.size		_ZN40_INTERNAL_c4fe901f_4_k_cu_c80d8421_250534cuda3std3__45__cpo6cbeginE,(_ZN40_INTERNAL_c4fe901f_4_k_cu_c80d8421_250534cuda3std3__48in_placeE - _ZN40_INTERNAL_c4fe901f_4_k_cu_c80d8421_250534cuda3std3__45__cpo6cbeginE)
_ZN40_INTERNAL_c4fe901f_4_k_cu_c80d8421_250534cuda3std3__45__cpo6cbeginE:
	.zero		1
	.type		_ZN40_INTERNAL_c4fe901f_4_k_cu_c80d8421_250534cuda3std3__48in_placeE,@object
	.size		_ZN40_INTERNAL_c4fe901f_4_k_cu_c80d8421_250534cuda3std3__48in_placeE,(_ZN40_INTERNAL_c4fe901f_4_k_cu_c80d8421_250534cuda3std6ranges3__45__cpo9iter_moveE - _ZN40_INTERNAL_c4fe901f_4_k_cu_c80d8421_250534cuda3std3__48in_placeE)
_ZN40_INTERNAL_c4fe901f_4_k_cu_c80d8421_250534cuda3std3__48in_placeE:
	.zero		1
	.type		_ZN40_INTERNAL_c4fe901f_4_k_cu_c80d8421_250534cuda3std6ranges3__45__cpo9iter_moveE,@object
	.size		_ZN40_INTERNAL_c4fe901f_4_k_cu_c80d8421_250534cuda3std6ranges3__45__cpo9iter_moveE,(_ZN40_INTERNAL_c4fe901f_4_k_cu_c80d8421_250534cuda3std3__45__cpo5beginE - _ZN40_INTERNAL_c4fe901f_4_k_cu_c80d8421_250534cuda3std6ranges3__45__cpo9iter_moveE)
_ZN40_INTERNAL_c4fe901f_4_k_cu_c80d8421_250534cuda3std6ranges3__45__cpo9iter_moveE:
	.zero		1
	.type		_ZN40_INTERNAL_c4fe901f_4_k_cu_c80d8421_250534cuda3std3__45__cpo5beginE,@object
	.size		_ZN40_INTERNAL_c4fe901f_4_k_cu_c80d8421_250534cuda3std3__45__cpo5beginE,(_ZN40_INTERNAL_c4fe901f_4_k_cu_c80d8421_250534cuda3std3__442_GLOBAL__N__c4fe901f_4_k_cu_c80d8421_250536ignoreE - _ZN40_INTERNAL_c4fe901f_4_k_cu_c80d8421_250534cuda3std3__45__cpo5beginE)
_ZN40_INTERNAL_c4fe901f_4_k_cu_c80d8421_250534cuda3std3__45__cpo5beginE:
	.zero		1
	.type		_ZN40_INTERNAL_c4fe901f_4_k_cu_c80d8421_250534cuda3std3__442_GLOBAL__N__c4fe901f_4_k_cu_c80d8421_250536ignoreE,@object
	.size		_ZN40_INTERNAL_c4fe901f_4_k_cu_c80d8421_250534cuda3std3__442_GLOBAL__N__c4fe901f_4_k_cu_c80d8421_250536ignoreE,(_ZN40_INTERNAL_c4fe901f_4_k_cu_c80d8421_250534cute7productE - _ZN40_INTERNAL_c4fe901f_4_k_cu_c80d8421_250534cuda3std3__442_GLOBAL__N__c4fe901f_4_k_cu_c80d8421_250536ignoreE)
_ZN40_INTERNAL_c4fe901f_4_k_cu_c80d8421_250534cuda3std3__442_GLOBAL__N__c4fe901f_4_k_cu_c80d8421_250536ignoreE:
	.zero		1
	.type		_ZN40_INTERNAL_c4fe901f_4_k_cu_c80d8421_250534cute7productE,@object
	.size		_ZN40_INTERNAL_c4fe901f_4_k_cu_c80d8421_250534cute7productE,(_ZN40_INTERNAL_c4fe901f_4_k_cu_c80d8421_250534cuda3std3__45__cpo3endE - _ZN40_INTERNAL_c4fe901f_4_k_cu_c80d8421_250534cute7productE)
_ZN40_INTERNAL_c4fe901f_4_k_cu_c80d8421_250534cute7productE:
	.zero		1
	.type		_ZN40_INTERNAL_c4fe901f_4_k_cu_c80d8421_250534cuda3std3__45__cpo3endE,@object
	.size		_ZN40_INTERNAL_c4fe901f_4_k_cu_c80d8421_250534cuda3std3__45__cpo3endE,(_ZN40_INTERNAL_c4fe901f_4_k_cu_c80d8421_250534cuda3std3__419piecewise_constructE - _ZN40_INTERNAL_c4fe901f_4_k_cu_c80d8421_250534cuda3std3__45__cpo3endE)
_ZN40_INTERNAL_c4fe901f_4_k_cu_c80d8421_250534cuda3std3__45__cpo3endE:
	.zero		1
	.type		_ZN40_INTERNAL_c4fe901f_4_k_cu_c80d8421_250534cuda3std3__419piecewise_constructE,@object
	.size		_ZN40_INTERNAL_c4fe901f_4_k_cu_c80d8421_250534cuda3std3__419piecewise_constructE,(_ZN40_INTERNAL_c4fe901f_4_k_cu_c80d8421_250534cuda3std3__45__cpo4cendE - _ZN40_INTERNAL_c4fe901f_4_k_cu_c80d8421_250534cuda3std3__419piecewise_constructE)
_ZN40_INTERNAL_c4fe901f_4_k_cu_c80d8421_250534cuda3std3__419piecewise_constructE:
	.zero		1
	.type		_ZN40_INTERNAL_c4fe901f_4_k_cu_c80d8421_250534cuda3std3__45__cpo4cendE,@object
	.size		_ZN40_INTERNAL_c4fe901f_4_k_cu_c80d8421_250534cuda3std3__45__cpo4cendE,(_ZN40_INTERNAL_c4fe901f_4_k_cu_c80d8421_250534cuda3std6ranges3__45__cpo4swapE - _ZN40_INTERNAL_c4fe901f_4_k_cu_c80d8421_250534cuda3std3__45__cpo4cendE)
_ZN40_INTERNAL_c4fe901f_4_k_cu_c80d8421_250534cuda3std3__45__cpo4cendE:
	.zero		1
	.type		_ZN40_INTERNAL_c4fe901f_4_k_cu_c80d8421_250534cuda3std6ranges3__45__cpo4swapE,@object
	.size		_ZN40_INTERNAL_c4fe901f_4_k_cu_c80d8421_250534cuda3std6ranges3__45__cpo4swapE,(.L_7 - _ZN40_INTERNAL_c4fe901f_4_k_cu_c80d8421_250534cuda3std6ranges3__45__cpo4swapE)
_ZN40_INTERNAL_c4fe901f_4_k_cu_c80d8421_250534cuda3std6ranges3__45__cpo4swapE:
	.zero		1
.L_7:


//--------------------- .nv.constant0._ZN7cutlass13device_kernelINS_4gemm6kernel13GemmUniversalIN4cute5tupleIJiiiiEEENS1_10collective13CollectiveMmaINS1_37MainloopSm90TmaGmmaWarpSpecializedFP8ILi5ENS5_IJNS4_1CILi2EEENSA_ILi1EEESC_EEENS1_32KernelTmaWarpSpecializedPingpongEEENS5_IJNSA_ILi64EEENSA_ILi256EEENSA_ILi128EEEEEENS_12float_e5m2_tENS5_IJlSC_lEEESK_SL_NS4_8TiledMMAINS4_8MMA_AtomIJNS4_4SM904GMMA31MMA_64x256x32_F32E5M2E5M2_SS_TNILNSP_7ScaleInE1ELSR_1EEEEEENS4_6LayoutINS5_IJSC_SC_SC_EEENS5_IJNSA_ILi0EEESW_SW_EEEEENS5_IJNS4_10UnderscoreESZ_SZ_EEEEENS4_13SM90_TMA_LOADENS4_14ComposedLayoutINS4_7SwizzleILi3ELi4ELi3EEENS4_18smem_ptr_flag_bitsILi8EEENSU_INS5_IJNSA_ILi8EEESI_EEENS5_IJSI_SC_EEEEEEEvNS4_8identityENS4_23SM90_TMA_LOAD_MULTICASTES1C_vS1D_EENS_8epilogue10collective6detail29Sm90TmaWarpSpecializedAdapterINS1H_15DefaultEpilogueISK_SL_SL_NS1G_6thread17LinearCombinationISK_Li1EffLNS1L_9ScaleType4KindE0ELNS_15FloatRoundStyleE2ESK_EENS1_15EpilogueDefaultEEEEEvvEEEEvNT_6ParamsE --------------------------
	.section	.nv.constant0._ZN7cutlass13device_kernelINS_4gemm6kernel13GemmUniversalIN4cute5tupleIJiiiiEEENS1_10collective13CollectiveMmaINS1_37MainloopSm90TmaGmmaWarpSpecializedFP8ILi5ENS5_IJNS4_1CILi2EEENSA_ILi1EEESC_EEENS1_32KernelTmaWarpSpecializedPingpongEEENS5_IJNSA_ILi64EEENSA_ILi256EEENSA_ILi128EEEEEENS_12float_e5m2_tENS5_IJlSC_lEEESK_SL_NS4_8TiledMMAINS4_8MMA_AtomIJNS4_4SM904GMMA31MMA_64x256x32_F32E5M2E5M2_SS_TNILNSP_7ScaleInE1ELSR_1EEEEEENS4_6LayoutINS5_IJSC_SC_SC_EEENS5_IJNSA_ILi0EEESW_SW_EEEEENS5_IJNS4_10UnderscoreESZ_SZ_EEEEENS4_13SM90_TMA_LOADENS4_14ComposedLayoutINS4_7SwizzleILi3ELi4ELi3EEENS4_18smem_ptr_flag_bitsILi8EEENSU_INS5_IJNSA_ILi8EEESI_EEENS5_IJSI_SC_EEEEEEEvNS4_8identityENS4_23SM90_TMA_LOAD_MULTICASTES1C_vS1D_EENS_8epilogue10collective6detail29Sm90TmaWarpSpecializedAdapterINS1H_15DefaultEpilogueISK_SL_SL_NS1G_6thread17LinearCombinationISK_Li1EffLNS1L_9ScaleType4KindE0ELNS_15FloatRoundStyleE2ESK_EENS1_15EpilogueDefaultEEEEEvvEEEEvNT_6ParamsE,"a",@progbits
	.sectionflags	@""
	.align	4
.nv.constant0._ZN7cutlass13device_kernelINS_4gemm6kernel13GemmUniversalIN4cute5tupleIJiiiiEEENS1_10collective13CollectiveMmaINS1_37MainloopSm90TmaGmmaWarpSpecializedFP8ILi5ENS5_IJNS4_1CILi2EEENSA_ILi1EEESC_EEENS1_32KernelTmaWarpSpecializedPingpongEEENS5_IJNSA_ILi64EEENSA_ILi256EEENSA_ILi128EEEEEENS_12float_e5m2_tENS5_IJlSC_lEEESK_SL_NS4_8TiledMMAINS4_8MMA_AtomIJNS4_4SM904GMMA31MMA_64x256x32_F32E5M2E5M2_SS_TNILNSP_7ScaleInE1ELSR_1EEEEEENS4_6LayoutINS5_IJSC_SC_SC_EEENS5_IJNSA_ILi0EEESW_SW_EEEEENS5_IJNS4_10UnderscoreESZ_SZ_EEEEENS4_13SM90_TMA_LOADENS4_14ComposedLayoutINS4_7SwizzleILi3ELi4ELi3EEENS4_18smem_ptr_flag_bitsILi8EEENSU_INS5_IJNSA_ILi8EEESI_EEENS5_IJSI_SC_EEEEEEEvNS4_8identityENS4_23SM90_TMA_LOAD_MULTICASTES1C_vS1D_EENS_8epilogue10collective6detail29Sm90TmaWarpSpecializedAdapterINS1H_15DefaultEpilogueISK_SL_SL_NS1G_6thread17LinearCombinationISK_Li1EffLNS1L_9ScaleType4KindE0ELNS_15FloatRoundStyleE2ESK_EENS1_15EpilogueDefaultEEEEEvvEEEEvNT_6ParamsE:
	.zero		1664


//--------------------- SYMBOLS --------------------------

	.type		.nv.reservedSmem.offset0,@object
	.size		.nv.reservedSmem.offset0,0x4
